	.target	sm_90a

	.elftype	@"ET_EXEC"


//--------------------- .note.nv.tkinfo           --------------------------
	.section	.note.nv.tkinfo,"",@"SHT_NOTE"
	.sectionflags	@"SHF_NOTE_NV_TKINFO"
	.tkinfo
        /*0018*/ 	.word	0x00000002
        /*0030*/ 	.string	""
        /*0030*/ 	.string	"ptxas"
        /*0030*/ 	.string	"Cuda compilation tools, release 13.0, V13.0.88"
        /*0030*/ 	.string	"Build cuda_13.0.r13.0/compiler.36424714_0"
        /*0030*/ 	.string	"-arch sm_90a -m 64 "



//--------------------- .note.nv.cuinfo           --------------------------
	.section	.note.nv.cuinfo,"",@"SHT_NOTE"
	.sectionflags	@"SHF_NOTE_NV_CUINFO"
        /*0018*/ 	.short	0x0002
        /*001a*/ 	.short	0x005a
        /*001c*/ 	.short	0x0082
	.zero		2


//--------------------- .nv.info                  --------------------------
	.section	.nv.info,"",@"SHT_CUDA_INFO"
	.align	4


	//----- nvinfo : EIATTR_REGCOUNT
	.align		4
        /*0000*/ 	.byte	0x04, 0x2f
        /*0002*/ 	.short	(.L_15 - .L_14)
	.align		4
.L_14:
        /*0004*/ 	.word	index@(_ZN7cutlass13device_kernelINS_4gemm6kernel13GemmUniversalIN4cute5tupleIJiiiiEEENS1_10collective13CollectiveMmaINS1_34MainloopSm90TmaGmmaWarpSpecializedILi3ENS5_IJNS4_1CILi1EEENSA_ILi4EEESB_EEENS1_32KernelTmaWarpSpecializedPingpongEEENS5_IJNSA_ILi64EEESG_NSA_ILi128EEEEEEfNS5_IJlSB_lEEEfSJ_NS4_8TiledMMAINS4_8MMA_AtomIJNS4_4SM904GMMA29MMA_64x64x8_F32TF32TF32_SS_TNILNSN_7ScaleInE1ELSP_1EEEEEENS4_6LayoutINS5_IJSB_SB_SB_EEENS5_IJNSA_ILi0EEESU_SU_EEEEENS5_IJNS4_10UnderscoreESX_SX_EEEEENS4_23SM90_TMA_LOAD_MULTICASTENS4_14ComposedLayoutINS4_7SwizzleILi3ELi4ELi3EEENS4_18smem_ptr_flag_bitsILi32EEENSS_INS5_IJNSA_ILi8EEENSA_ILi32EEEEEENS5_IJS17_SB_EEEEEEEvNS4_8identityENS4_13SM90_TMA_LOADES1B_vS1C_EENS_8epilogue10collective6detail29Sm90TmaWarpSpecializedAdapterINS1G_15DefaultEpilogueIfSJ_SJ_NS1F_6thread17LinearCombinationIfLi1EffLNS1K_9ScaleType4KindE0ELNS_15FloatRoundStyleE2EfEENS1_15EpilogueDefaultEEEEEvvEEEEvNT_6ParamsE)
        /*0008*/ 	.word	0x000000a8


	//----- nvinfo : EIATTR_FRAME_SIZE
	.align		4
.L_15:
        /*000c*/ 	.byte	0x04, 0x11
        /*000e*/ 	.short	(.L_17 - .L_16)
	.align		4
.L_16:
        /*0010*/ 	.word	index@(_ZN7cutlass13device_kernelINS_4gemm6kernel13GemmUniversalIN4cute5tupleIJiiiiEEENS1_10collective13CollectiveMmaINS1_34MainloopSm90TmaGmmaWarpSpecializedILi3ENS5_IJNS4_1CILi1EEENSA_ILi4EEESB_EEENS1_32KernelTmaWarpSpecializedPingpongEEENS5_IJNSA_ILi64EEESG_NSA_ILi128EEEEEEfNS5_IJlSB_lEEEfSJ_NS4_8TiledMMAINS4_8MMA_AtomIJNS4_4SM904GMMA29MMA_64x64x8_F32TF32TF32_SS_TNILNSN_7ScaleInE1ELSP_1EEEEEENS4_6LayoutINS5_IJSB_SB_SB_EEENS5_IJNSA_ILi0EEESU_SU_EEEEENS5_IJNS4_10UnderscoreESX_SX_EEEEENS4_23SM90_TMA_LOAD_MULTICASTENS4_14ComposedLayoutINS4_7SwizzleILi3ELi4ELi3EEENS4_18smem_ptr_flag_bitsILi32EEENSS_INS5_IJNSA_ILi8EEENSA_ILi32EEEEEENS5_IJS17_SB_EEEEEEEvNS4_8identityENS4_13SM90_TMA_LOADES1B_vS1C_EENS_8epilogue10collective6detail29Sm90TmaWarpSpecializedAdapterINS1G_15DefaultEpilogueIfSJ_SJ_NS1F_6thread17LinearCombinationIfLi1EffLNS1K_9ScaleType4KindE0ELNS_15FloatRoundStyleE2EfEENS1_15EpilogueDefaultEEEEEvvEEEEvNT_6ParamsE)
        /*0014*/ 	.word	0x00000008


	//----- nvinfo : EIATTR_MIN_STACK_SIZE
	.align		4
.L_17:
        /*0018*/ 	.byte	0x04, 0x12
        /*001a*/ 	.short	(.L_19 - .L_18)
	.align		4
.L_18:
        /*001c*/ 	.word	index@(_ZN7cutlass13device_kernelINS_4gemm6kernel13GemmUniversalIN4cute5tupleIJiiiiEEENS1_10collective13CollectiveMmaINS1_34MainloopSm90TmaGmmaWarpSpecializedILi3ENS5_IJNS4_1CILi1EEENSA_ILi4EEESB_EEENS1_32KernelTmaWarpSpecializedPingpongEEENS5_IJNSA_ILi64EEESG_NSA_ILi128EEEEEEfNS5_IJlSB_lEEEfSJ_NS4_8TiledMMAINS4_8MMA_AtomIJNS4_4SM904GMMA29MMA_64x64x8_F32TF32TF32_SS_TNILNSN_7ScaleInE1ELSP_1EEEEEENS4_6LayoutINS5_IJSB_SB_SB_EEENS5_IJNSA_ILi0EEESU_SU_EEEEENS5_IJNS4_10UnderscoreESX_SX_EEEEENS4_23SM90_TMA_LOAD_MULTICASTENS4_14ComposedLayoutINS4_7SwizzleILi3ELi4ELi3EEENS4_18smem_ptr_flag_bitsILi32EEENSS_INS5_IJNSA_ILi8EEENSA_ILi32EEEEEENS5_IJS17_SB_EEEEEEEvNS4_8identityENS4_13SM90_TMA_LOADES1B_vS1C_EENS_8epilogue10collective6detail29Sm90TmaWarpSpecializedAdapterINS1G_15DefaultEpilogueIfSJ_SJ_NS1F_6thread17LinearCombinationIfLi1EffLNS1K_9ScaleType4KindE0ELNS_15FloatRoundStyleE2EfEENS1_15EpilogueDefaultEEEEEvvEEEEvNT_6ParamsE)
        /*0020*/ 	.word	0x00000008
.L_19:


//--------------------- .nv.compat                --------------------------
	.section	.nv.compat,"",@"SHT_CUDA_COMPAT_INFO"
	.align	4
        /*0000*/ 	.byte	0x02, 0x09, 0x01, 0x00, 0x02, 0x02, 0x04, 0x00, 0x02, 0x05, 0x05, 0x00, 0x03, 0x07, 0x01, 0x01
        /*0010*/ 	.byte	0x02, 0x03, 0x01, 0x00, 0x02, 0x06, 0x01, 0x00, 0x04, 0x0b, 0x08, 0x00, 0x00, 0x00, 0x00, 0x00
        /*0020*/ 	.byte	0x00, 0x00, 0x00, 0x00


//--------------------- .nv.info._ZN7cutlass13device_kernelINS_4gemm6kernel13GemmUniversalIN4cute5tupleIJiiiiEEENS1_10collective13CollectiveMmaINS1_34MainloopSm90TmaGmmaWarpSpecializedILi3ENS5_IJNS4_1CILi1EEENSA_ILi4EEESB_EEENS1_32KernelTmaWarpSpecializedPingpongEEENS5_IJNSA_ILi64EEESG_NSA_ILi128EEEEEEfNS5_IJlSB_lEEEfSJ_NS4_8TiledMMAINS4_8MMA_AtomIJNS4_4SM904GMMA29MMA_64x64x8_F32TF32TF32_SS_TNILNSN_7ScaleInE1ELSP_1EEEEEENS4_6LayoutINS5_IJSB_SB_SB_EEENS5_IJNSA_ILi0EEESU_SU_EEEEENS5_IJNS4_10UnderscoreESX_SX_EEEEENS4_23SM90_TMA_LOAD_MULTICASTENS4_14ComposedLayoutINS4_7SwizzleILi3ELi4ELi3EEENS4_18smem_ptr_flag_bitsILi32EEENSS_INS5_IJNSA_ILi8EEENSA_ILi32EEEEEENS5_IJS17_SB_EEEEEEEvNS4_8identityENS4_13SM90_TMA_LOADES1B_vS1C_EENS_8epilogue10collective6detail29Sm90TmaWarpSpecializedAdapterINS1G_15DefaultEpilogueIfSJ_SJ_NS1F_6thread17LinearCombinationIfLi1EffLNS1K_9ScaleType4KindE0ELNS_15FloatRoundStyleE2EfEENS1_15EpilogueDefaultEEEEEvvEEEEvNT_6ParamsE --------------------------
	.section	.nv.info._ZN7cutlass13device_kernelINS_4gemm6kernel13GemmUniversalIN4cute5tupleIJiiiiEEENS1_10collective13CollectiveMmaINS1_34MainloopSm90TmaGmmaWarpSpecializedILi3ENS5_IJNS4_1CILi1EEENSA_ILi4EEESB_EEENS1_32KernelTmaWarpSpecializedPingpongEEENS5_IJNSA_ILi64EEESG_NSA_ILi128EEEEEEfNS5_IJlSB_lEEEfSJ_NS4_8TiledMMAINS4_8MMA_AtomIJNS4_4SM904GMMA29MMA_64x64x8_F32TF32TF32_SS_TNILNSN_7ScaleInE1ELSP_1EEEEEENS4_6LayoutINS5_IJSB_SB_SB_EEENS5_IJNSA_ILi0EEESU_SU_EEEEENS5_IJNS4_10UnderscoreESX_SX_EEEEENS4_23SM90_TMA_LOAD_MULTICASTENS4_14ComposedLayoutINS4_7SwizzleILi3ELi4ELi3EEENS4_18smem_ptr_flag_bitsILi32EEENSS_INS5_IJNSA_ILi8EEENSA_ILi32EEEEEENS5_IJS17_SB_EEEEEEEvNS4_8identityENS4_13SM90_TMA_LOADES1B_vS1C_EENS_8epilogue10collective6detail29Sm90TmaWarpSpecializedAdapterINS1G_15DefaultEpilogueIfSJ_SJ_NS1F_6thread17LinearCombinationIfLi1EffLNS1K_9ScaleType4KindE0ELNS_15FloatRoundStyleE2EfEENS1_15EpilogueDefaultEEEEEvvEEEEvNT_6ParamsE,"",@"SHT_CUDA_INFO"
	.sectionflags	@""
	.align	4


	//----- nvinfo : EIATTR_CUDA_API_VERSION
	.align		4
        /*0000*/ 	.byte	0x04, 0x37
        /*0002*/ 	.short	(.L_21 - .L_20)
.L_20:
        /*0004*/ 	.word	0x00000082


	//----- nvinfo : EIATTR_KPARAM_INFO
	.align		4
.L_21:
        /*0008*/ 	.byte	0x04, 0x17
        /*000a*/ 	.short	(.L_23 - .L_22)
.L_22:
        /*000c*/ 	.word	0x00000000
        /*0010*/ 	.short	0x0000
        /*0012*/ 	.short	0x0070
        /*0014*/ 	.byte	0x00, 0xf0, 0x01, 0x10


	//----- nvinfo : EIATTR_SPARSE_MMA_MASK
	.align		4
.L_23:
        /*0018*/ 	.byte	0x03, 0x50
        /*001a*/ 	.short	0x0000


	//----- nvinfo : EIATTR_MAXREG_COUNT
	.align		4
        /*001c*/ 	.byte	0x03, 0x1b
        /*001e*/ 	.short	0x00a8


	//----- nvinfo : EIATTR_NUM_BARRIERS
	.align		4
        /*0020*/ 	.byte	0x02, 0x4c
        /*0022*/ 	.byte	0x01
	.zero		1


	//----- nvinfo : EIATTR_EXTERNS
	.align		4
        /*0024*/ 	.byte	0x04, 0x0f
        /*0026*/ 	.short	(.L_25 - .L_24)


	//   ....[0]....
	.align		4
.L_24:
        /*0028*/ 	.word	index@(__assertfail)


	//----- nvinfo : EIATTR_ANNOTATIONS
	.align		4
.L_25:
        /*002c*/ 	.byte	0x04, 0x55
        /*002e*/ 	.short	(.L_27 - .L_26)


	//   ....[0]....
.L_26:
        /*0030*/ 	.word	0x00000001
        /*0034*/ 	.byte	0x20, 0x0d, 0x00, 0x00, 0x01, 0x00, 0x00, 0x00, 0xd0, 0x13, 0x00, 0x00, 0x01, 0x00, 0x00, 0x00
        /*0044*/ 	.byte	0x40, 0x49, 0x00, 0x00, 0x01, 0x00, 0x00, 0x00, 0x90, 0x57, 0x00, 0x00


	//----- nvinfo : EIATTR_MERCURY_ISA_VERSION
	.align		4
.L_27:
        /*0050*/ 	.byte	0x03, 0x5f
        /*0052*/ 	.short	0x0101


	//----- nvinfo : EIATTR_INT_WARP_WIDE_INSTR_OFFSETS
	.align		4
        /*0054*/ 	.byte	0x04, 0x31
        /*0056*/ 	.short	(.L_29 - .L_28)


	//   ....[0]....
.L_28:
        /*0058*/ 	.word	0x000004e0


	//   ....[1]....
        /*005c*/ 	.word	0x00000520


	//   ....[2]....
        /*0060*/ 	.word	0x00000650


	//   ....[3]....
        /*0064*/ 	.word	0x00000660


	//   ....[4]....
        /*0068*/ 	.word	0x00000670


	//   ....[5]....
        /*006c*/ 	.word	0x00000680


	//   ....[6]....
        /*0070*/ 	.word	0x00000740


	//   ....[7]....
        /*0074*/ 	.word	0x00000780


	//   ....[8]....
        /*0078*/ 	.word	0x00002b10


	//----- nvinfo : EIATTR_COOP_GROUP_MASK_REGIDS
	.align		4
.L_29:
        /*007c*/ 	.byte	0x04, 0x29
        /*007e*/ 	.short	(.L_31 - .L_30)


	//   ....[0]....
.L_30:
        /*0080*/ 	.word	0xffffffff


	//   ....[1]....
        /*0084*/ 	.word	0xffffffff


	//   ....[2]....
        /*0088*/ 	.word	0xffffffff


	//   ....[3]....
        /*008c*/ 	.word	0xffffffff


	//   ....[4]....
        /*0090*/ 	.word	0xffffffff


	//   ....[5]....
        /*0094*/ 	.word	0xffffffff


	//   ....[6]....
        /*0098*/ 	.word	0xffffffff


	//----- nvinfo : EIATTR_COOP_GROUP_INSTR_OFFSETS
	.align		4
.L_31:
        /*009c*/ 	.byte	0x04, 0x28
        /*009e*/ 	.short	(.L_33 - .L_32)


	//   ....[0]....
.L_32:
        /*00a0*/ 	.word	0x00000070


	//   ....[1]....
        /*00a4*/ 	.word	0x00000080


	//   ....[2]....
        /*00a8*/ 	.word	0x00000140


	//   ....[3]....
        /*00ac*/ 	.word	0x000002c0


	//   ....[4]....
        /*00b0*/ 	.word	0x00000300


	//   ....[5]....
        /*00b4*/ 	.word	0x00000390


	//   ....[6]....
        /*00b8*/ 	.word	0x000008d0


	//----- nvinfo : EIATTR_REG_RECONFIG
	.align		4
.L_33:
        /*00bc*/ 	.byte	0x01, 0x54
	.zero		2


	//----- nvinfo : EIATTR_SYSCALL_OFFSETS
	.align		4
        /*00c0*/ 	.byte	0x04, 0x46
        /*00c2*/ 	.short	(.L_35 - .L_34)


	//   ....[0]....
.L_34:
        /*00c4*/ 	.word	0x000018c0


	//----- nvinfo : EIATTR_MBARRIER_INSTR_OFFSETS
	.align		4
.L_35:
        /*00c8*/ 	.byte	0x04, 0x39
        /*00ca*/ 	.short	(.L_37 - .L_36)


	//   ....[0]....
.L_36:
        /*00cc*/ 	.word	0x00000250
        /*00d0*/ 	.word	0x000000ff
        /*00d4*/ 	.word	0x00000000
        /*00d8*/ 	.short	0x0100
        /*00da*/ 	.byte	0x08
	.zero		1


	//   ....[1]....
        /*00dc*/ 	.word	0x00000260
        /*00e0*/ 	.word	0x000000ff
        /*00e4*/ 	.word	0x00000018
        /*00e8*/ 	.short	0x0100
        /*00ea*/ 	.byte	0x08
	.zero		1


	//   ....[2]....
        /*00ec*/ 	.word	0x00000270
        /*00f0*/ 	.word	0x000000ff
        /*00f4*/ 	.word	0x00000008
        /*00f8*/ 	.short	0x0100
        /*00fa*/ 	.byte	0x08
	.zero		1


	//   ....[3]....
        /*00fc*/ 	.word	0x00000280
        /*0100*/ 	.word	0x000000ff
        /*0104*/ 	.word	0x00000020
        /*0108*/ 	.short	0x0100
        /*010a*/ 	.byte	0x08
	.zero		1


	//   ....[4]....
        /*010c*/ 	.word	0x00000290
        /*0110*/ 	.word	0x000000ff
        /*0114*/ 	.word	0x00000010
        /*0118*/ 	.short	0x0100
        /*011a*/ 	.byte	0x08
	.zero		1


	//   ....[5]....
        /*011c*/ 	.word	0x000002a0
        /*0120*/ 	.word	0x000000ff
        /*0124*/ 	.word	0x00000028
        /*0128*/ 	.short	0x0100
        /*012a*/ 	.byte	0x08
	.zero		1


	//   ....[6]....
        /*012c*/ 	.word	0x000007b0
        /*0130*/ 	.word	0x000000ff
        /*0134*/ 	.word	0x00000060
        /*0138*/ 	.short	0x0100
        /*013a*/ 	.byte	0x08
	.zero		1


	//   ....[7]....
        /*013c*/ 	.word	0x00000830
        /*0140*/ 	.word	0x000000ff
        /*0144*/ 	.word	0x00000068
        /*0148*/ 	.short	0x0100
        /*014a*/ 	.byte	0x08
	.zero		1


	//   ....[8]....
        /*014c*/ 	.word	0x00000850
        /*0150*/ 	.word	0x000000ff
        /*0154*/ 	.word	0x00000040
        /*0158*/ 	.short	0x0100
        /*015a*/ 	.byte	0x09
	.zero		1


	//   ....[9]....
        /*015c*/ 	.word	0x00000860
        /*0160*/ 	.word	0x000000ff
        /*0164*/ 	.word	0x00000048
        /*0168*/ 	.short	0x0100
        /*016a*/ 	.byte	0x09
	.zero		1


	//   ....[10]....
        /*016c*/ 	.word	0x00000870
        /*0170*/ 	.word	0x000000ff
        /*0174*/ 	.word	0x00000050
        /*0178*/ 	.short	0x0100
        /*017a*/ 	.byte	0x09
	.zero		1


	//   ....[11]....
        /*017c*/ 	.word	0x00000880
        /*0180*/ 	.word	0x000000ff
        /*0184*/ 	.word	0x00000058
        /*0188*/ 	.short	0x0100
        /*018a*/ 	.byte	0x09
	.zero		1


	//   ....[12]....
        /*018c*/ 	.word	0x00001780
        /*0190*/ 	.word	0x000000ff
        /*0194*/ 	.word	0xfffffff8
        /*0198*/ 	.short	0x010a
        /*019a*/ 	.byte	0x2b
	.zero		1


	//   ....[13]....
        /*019c*/ 	.word	0x00001940
        /*01a0*/ 	.word	0x00000003
        /*01a4*/ 	.word	0x00000000
        /*01a8*/ 	.short	0x010a
        /*01aa*/ 	.byte	0x3f
	.zero		1


	//   ....[14]....
        /*01ac*/ 	.word	0x00001980
        /*01b0*/ 	.word	0x00000003
        /*01b4*/ 	.word	0x00000000
        /*01b8*/ 	.short	0x010a
        /*01ba*/ 	.byte	0x3f
	.zero		1


	//   ....[15]....
        /*01bc*/ 	.word	0x000021c0
        /*01c0*/ 	.word	0x000000ff
        /*01c4*/ 	.word	0x00000000
        /*01c8*/ 	.short	0x010a
        /*01ca*/ 	.byte	0x05
	.zero		1


	//   ....[16]....
        /*01cc*/ 	.word	0x00002200
        /*01d0*/ 	.word	0x000000ff
        /*01d4*/ 	.word	0x00000000
        /*01d8*/ 	.short	0x010a
        /*01da*/ 	.byte	0x05
	.zero		1


	//   ....[17]....
        /*01dc*/ 	.word	0x000029a0
        /*01e0*/ 	.word	0x00000005
        /*01e4*/ 	.word	0x00000000
        /*01e8*/ 	.short	0x0101
        /*01ea*/ 	.byte	0x3f
	.zero		1


	//   ....[18]....
        /*01ec*/ 	.word	0x00002ab0
        /*01f0*/ 	.word	0x00000003
        /*01f4*/ 	.word	0x00000000
        /*01f8*/ 	.short	0x0101
        /*01fa*/ 	.byte	0x29
	.zero		1


	//   ....[19]....
        /*01fc*/ 	.word	0x00002bb0
        /*0200*/ 	.word	0x00000003
        /*0204*/ 	.word	0x00000000
        /*0208*/ 	.short	0x0101
        /*020a*/ 	.byte	0x3f
	.zero		1


	//   ....[20]....
        /*020c*/ 	.word	0x00002c30
        /*0210*/ 	.word	0x000000ff
        /*0214*/ 	.word	0x00000008
        /*0218*/ 	.short	0x010a
        /*021a*/ 	.byte	0x2b
	.zero		1


	//   ....[21]....
        /*021c*/ 	.word	0x00004980
        /*0220*/ 	.word	0x00000000
        /*0224*/ 	.word	0x00000000
        /*0228*/ 	.short	0x0101
        /*022a*/ 	.byte	0x29
	.zero		1


	//   ....[22]....
        /*022c*/ 	.word	0x000052b0
        /*0230*/ 	.word	0x0000000e
        /*0234*/ 	.word	0x00000018
        /*0238*/ 	.short	0x010a
        /*023a*/ 	.byte	0x3f
	.zero		1


	//   ....[23]....
        /*023c*/ 	.word	0x000058c0
        /*0240*/ 	.word	0x00000006
        /*0244*/ 	.word	0x00000068
        /*0248*/ 	.short	0x0101
        /*024a*/ 	.byte	0x3f
	.zero		1


	//   ....[24]....
        /*024c*/ 	.word	0x00005fe0
        /*0250*/ 	.word	0x00000007
        /*0254*/ 	.word	0x00000000
        /*0258*/ 	.short	0x010a
        /*025a*/ 	.byte	0x3f
	.zero		1


	//   ....[25]....
        /*025c*/ 	.word	0x00006060
        /*0260*/ 	.word	0x00000004
        /*0264*/ 	.word	0x00000000
        /*0268*/ 	.short	0x010a
        /*026a*/ 	.byte	0x3f
	.zero		1


	//   ....[26]....
        /*026c*/ 	.word	0x000060f0
        /*0270*/ 	.word	0x00000005
        /*0274*/ 	.word	0x00000000
        /*0278*/ 	.short	0x010a
        /*027a*/ 	.byte	0x3f
	.zero		1


	//   ....[27]....
        /*027c*/ 	.word	0x00006160
        /*0280*/ 	.word	0x00000003
        /*0284*/ 	.word	0xfffffff8
        /*0288*/ 	.short	0x010a
        /*028a*/ 	.byte	0x3f
	.zero		1


	//   ....[28]....
        /*028c*/ 	.word	0x000061b0
        /*0290*/ 	.word	0x00000003
        /*0294*/ 	.word	0x00000000
        /*0298*/ 	.short	0x010a
        /*029a*/ 	.byte	0x3f
	.zero		1


	//   ....[29]....
        /*029c*/ 	.word	0x00006210
        /*02a0*/ 	.word	0x00000005
        /*02a4*/ 	.word	0x00000000
        /*02a8*/ 	.short	0x010a
        /*02aa*/ 	.byte	0x3f
	.zero		1


	//   ....[30]....
        /*02ac*/ 	.word	0x00006270
        /*02b0*/ 	.word	0x00000003
        /*02b4*/ 	.word	0x00000008
        /*02b8*/ 	.short	0x010a
        /*02ba*/ 	.byte	0x3f
	.zero		1


	//   ....[31]....
        /*02bc*/ 	.word	0x00006340
        /*02c0*/ 	.word	0x0000000e
        /*02c4*/ 	.word	0x00000018
        /*02c8*/ 	.short	0x010a
        /*02ca*/ 	.byte	0x3f
	.zero		1


	//   ....[32]....
        /*02cc*/ 	.word	0x00006410
        /*02d0*/ 	.word	0x00000007
        /*02d4*/ 	.word	0x00000000
        /*02d8*/ 	.short	0x010a
        /*02da*/ 	.byte	0x3f
	.zero		1


	//   ....[33]....
        /*02dc*/ 	.word	0x00006460
        /*02e0*/ 	.word	0x00000004
        /*02e4*/ 	.word	0x00000000
        /*02e8*/ 	.short	0x010a
        /*02ea*/ 	.byte	0x3f
	.zero		1


	//----- nvinfo : EIATTR_NUM_MBARRIERS
	.align		4
.L_37:
        /*02ec*/ 	.byte	0x03, 0x38
        /*02ee*/ 	.short	0x000c


	//----- nvinfo : EIATTR_EXIT_INSTR_OFFSETS
	.align		4
        /*02f0*/ 	.byte	0x04, 0x1c
        /*02f2*/ 	.short	(.L_39 - .L_38)


	//   ....[0]....
.L_38:
        /*02f4*/ 	.word	0x00001360


	//   ....[1]....
        /*02f8*/ 	.word	0x000013c0


	//   ....[2]....
        /*02fc*/ 	.word	0x00004fa0


	//   ....[3]....
        /*0300*/ 	.word	0x00004fd0


	//   ....[4]....
        /*0304*/ 	.word	0x00006140


	//----- nvinfo : EIATTR_MAX_THREADS
	.align		4
.L_39:
        /*0308*/ 	.byte	0x04, 0x05
        /*030a*/ 	.short	(.L_41 - .L_40)
.L_40:
        /*030c*/ 	.word	0x00000180
        /*0310*/ 	.word	0x00000001
        /*0314*/ 	.word	0x00000001


	//----- nvinfo : EIATTR_CRS_STACK_SIZE
	.align		4
.L_41:
        /*0318*/ 	.byte	0x04, 0x1e
        /*031a*/ 	.short	(.L_43 - .L_42)
.L_42:
        /*031c*/ 	.word	0x00000000


	//----- nvinfo : EIATTR_CBANK_PARAM_SIZE
	.align		4
.L_43:
        /*0320*/ 	.byte	0x03, 0x19
        /*0322*/ 	.short	0x0470


	//----- nvinfo : EIATTR_PARAM_CBANK
	.align		4
        /*0324*/ 	.byte	0x04, 0x0a
        /*0326*/ 	.short	(.L_45 - .L_44)
	.align		4
.L_44:
        /*0328*/ 	.word	index@(.nv.constant0._ZN7cutlass13device_kernelINS_4gemm6kernel13GemmUniversalIN4cute5tupleIJiiiiEEENS1_10collective13CollectiveMmaINS1_34MainloopSm90TmaGmmaWarpSpecializedILi3ENS5_IJNS4_1CILi1EEENSA_ILi4EEESB_EEENS1_32KernelTmaWarpSpecializedPingpongEEENS5_IJNSA_ILi64EEESG_NSA_ILi128EEEEEEfNS5_IJlSB_lEEEfSJ_NS4_8TiledMMAINS4_8MMA_AtomIJNS4_4SM904GMMA29MMA_64x64x8_F32TF32TF32_SS_TNILNSN_7ScaleInE1ELSP_1EEEEEENS4_6LayoutINS5_IJSB_SB_SB_EEENS5_IJNSA_ILi0EEESU_SU_EEEEENS5_IJNS4_10UnderscoreESX_SX_EEEEENS4_23SM90_TMA_LOAD_MULTICASTENS4_14ComposedLayoutINS4_7SwizzleILi3ELi4ELi3EEENS4_18smem_ptr_flag_bitsILi32EEENSS_INS5_IJNSA_ILi8EEENSA_ILi32EEEEEENS5_IJS17_SB_EEEEEEEvNS4_8identityENS4_13SM90_TMA_LOADES1B_vS1C_EENS_8epilogue10collective6detail29Sm90TmaWarpSpecializedAdapterINS1G_15DefaultEpilogueIfSJ_SJ_NS1F_6thread17LinearCombinationIfLi1EffLNS1K_9ScaleType4KindE0ELNS_15FloatRoundStyleE2EfEENS1_15EpilogueDefaultEEEEEvvEEEEvNT_6ParamsE)
        /*032c*/ 	.short	0x0210
        /*032e*/ 	.short	0x0470


	//----- nvinfo : EIATTR_SW_WAR
	.align		4
.L_45:
        /*0330*/ 	.byte	0x04, 0x36
        /*0332*/ 	.short	(.L_47 - .L_46)
.L_46:
        /*0334*/ 	.word	0x00000008
.L_47:


//--------------------- .nv.callgraph             --------------------------
	.section	.nv.callgraph,"",@"SHT_CUDA_CALLGRAPH"
	.align	4
	.sectionentsize	8
	.align		4
        /*0000*/ 	.word	0x00000000
	.align		4
        /*0004*/ 	.word	0xffffffff
	.align		4
        /*0008*/ 	.word	index@(_ZN7cutlass13device_kernelINS_4gemm6kernel13GemmUniversalIN4cute5tupleIJiiiiEEENS1_10collective13CollectiveMmaINS1_34MainloopSm90TmaGmmaWarpSpecializedILi3ENS5_IJNS4_1CILi1EEENSA_ILi4EEESB_EEENS1_32KernelTmaWarpSpecializedPingpongEEENS5_IJNSA_ILi64EEESG_NSA_ILi128EEEEEEfNS5_IJlSB_lEEEfSJ_NS4_8TiledMMAINS4_8MMA_AtomIJNS4_4SM904GMMA29MMA_64x64x8_F32TF32TF32_SS_TNILNSN_7ScaleInE1ELSP_1EEEEEENS4_6LayoutINS5_IJSB_SB_SB_EEENS5_IJNSA_ILi0EEESU_SU_EEEEENS5_IJNS4_10UnderscoreESX_SX_EEEEENS4_23SM90_TMA_LOAD_MULTICASTENS4_14ComposedLayoutINS4_7SwizzleILi3ELi4ELi3EEENS4_18smem_ptr_flag_bitsILi32EEENSS_INS5_IJNSA_ILi8EEENSA_ILi32EEEEEENS5_IJS17_SB_EEEEEEEvNS4_8identityENS4_13SM90_TMA_LOADES1B_vS1C_EENS_8epilogue10collective6detail29Sm90TmaWarpSpecializedAdapterINS1G_15DefaultEpilogueIfSJ_SJ_NS1F_6thread17LinearCombinationIfLi1EffLNS1K_9ScaleType4KindE0ELNS_15FloatRoundStyleE2EfEENS1_15EpilogueDefaultEEEEEvvEEEEvNT_6ParamsE)
	.align		4
        /*000c*/ 	.word	index@(__assertfail)
	.align		4
        /*0010*/ 	.word	0x00000000
	.align		4
        /*0014*/ 	.word	0xfffffffe
	.align		4
        /*0018*/ 	.word	0x00000000
	.align		4
        /*001c*/ 	.word	0xfffffffd
	.align		4
        /*0020*/ 	.word	0x00000000
	.align		4
        /*0024*/ 	.word	0xfffffffc


//--------------------- .nv.constant4             --------------------------
	.section	.nv.constant4,"a",@progbits
	.align	8
	.align		8
.nv.constant4:
        /*0000*/ 	.dword	__assertfail
	.align		8
        /*0008*/ 	.dword	__unnamed_1
	.align		8
        /*0010*/ 	.dword	_ZN40_INTERNAL_14491c65_4_k_cu_d741c0f4_170014cuda3std3__45__cpo5beginE
	.align		8
        /*0018*/ 	.dword	_ZN40_INTERNAL_14491c65_4_k_cu_d741c0f4_170014cuda3std3__45__cpo3endE
	.align		8
        /*0020*/ 	.dword	_ZN40_INTERNAL_14491c65_4_k_cu_d741c0f4_170014cuda3std3__45__cpo6cbeginE
	.align		8
        /*0028*/ 	.dword	_ZN40_INTERNAL_14491c65_4_k_cu_d741c0f4_170014cuda3std3__45__cpo4cendE
	.align		8
        /*0030*/ 	.dword	_ZN40_INTERNAL_14491c65_4_k_cu_d741c0f4_170014cuda3std3__442_GLOBAL__N__14491c65_4_k_cu_d741c0f4_170016ignoreE
	.align		8
        /*0038*/ 	.dword	_ZN40_INTERNAL_14491c65_4_k_cu_d741c0f4_170014cuda3std3__419piecewise_constructE
	.align		8
        /*0040*/ 	.dword	_ZN40_INTERNAL_14491c65_4_k_cu_d741c0f4_170014cuda3std3__48in_placeE
	.align		8
        /*0048*/ 	.dword	_ZN40_INTERNAL_14491c65_4_k_cu_d741c0f4_170014cuda3std6ranges3__45__cpo4swapE
	.align		8
        /*0050*/ 	.dword	_ZN40_INTERNAL_14491c65_4_k_cu_d741c0f4_170014cuda3std6ranges3__45__cpo9iter_moveE
	.align		8
        /*0058*/ 	.dword	_ZN40_INTERNAL_14491c65_4_k_cu_d741c0f4_170014cute7productE
	.align		8
        /*0060*/ 	.dword	_ZN40_INTERNAL_14491c65_4_k_cu_d741c0f4_170014cute1_E
	.align		8
        /*0068*/ 	.dword	$str$22
	.align		8
        /*0070*/ 	.dword	$str$23


//--------------------- .text._ZN7cutlass13device_kernelINS_4gemm6kernel13GemmUniversalIN4cute5tupleIJiiiiEEENS1_10collective13CollectiveMmaINS1_34MainloopSm90TmaGmmaWarpSpecializedILi3ENS5_IJNS4_1CILi1EEENSA_ILi4EEESB_EEENS1_32KernelTmaWarpSpecializedPingpongEEENS5_IJNSA_ILi64EEESG_NSA_ILi128EEEEEEfNS5_IJlSB_lEEEfSJ_NS4_8TiledMMAINS4_8MMA_AtomIJNS4_4SM904GMMA29MMA_64x64x8_F32TF32TF32_SS_TNILNSN_7ScaleInE1ELSP_1EEEEEENS4_6LayoutINS5_IJSB_SB_SB_EEENS5_IJNSA_ILi0EEESU_SU_EEEEENS5_IJNS4_10UnderscoreESX_SX_EEEEENS4_23SM90_TMA_LOAD_MULTICASTENS4_14ComposedLayoutINS4_7SwizzleILi3ELi4ELi3EEENS4_18smem_ptr_flag_bitsILi32EEENSS_INS5_IJNSA_ILi8EEENSA_ILi32EEEEEENS5_IJS17_SB_EEEEEEEvNS4_8identityENS4_13SM90_TMA_LOADES1B_vS1C_EENS_8epilogue10collective6detail29Sm90TmaWarpSpecializedAdapterINS1G_15DefaultEpilogueIfSJ_SJ_NS1F_6thread17LinearCombinationIfLi1EffLNS1K_9ScaleType4KindE0ELNS_15FloatRoundStyleE2EfEENS1_15EpilogueDefaultEEEEEvvEEEEvNT_6ParamsE --------------------------
	.section	.text._ZN7cutlass13device_kernelINS_4gemm6kernel13GemmUniversalIN4cute5tupleIJiiiiEEENS1_10collective13CollectiveMmaINS1_34MainloopSm90TmaGmmaWarpSpecializedILi3ENS5_IJNS4_1CILi1EEENSA_ILi4EEESB_EEENS1_32KernelTmaWarpSpecializedPingpongEEENS5_IJNSA_ILi64EEESG_NSA_ILi128EEEEEEfNS5_IJlSB_lEEEfSJ_NS4_8TiledMMAINS4_8MMA_AtomIJNS4_4SM904GMMA29MMA_64x64x8_F32TF32TF32_SS_TNILNSN_7ScaleInE1ELSP_1EEEEEENS4_6LayoutINS5_IJSB_SB_SB_EEENS5_IJNSA_ILi0EEESU_SU_EEEEENS5_IJNS4_10UnderscoreESX_SX_EEEEENS4_23SM90_TMA_LOAD_MULTICASTENS4_14ComposedLayoutINS4_7SwizzleILi3ELi4ELi3EEENS4_18smem_ptr_flag_bitsILi32EEENSS_INS5_IJNSA_ILi8EEENSA_ILi32EEEEEENS5_IJS17_SB_EEEEEEEvNS4_8identityENS4_13SM90_TMA_LOADES1B_vS1C_EENS_8epilogue10collective6detail29Sm90TmaWarpSpecializedAdapterINS1G_15DefaultEpilogueIfSJ_SJ_NS1F_6thread17LinearCombinationIfLi1EffLNS1K_9ScaleType4KindE0ELNS_15FloatRoundStyleE2EfEENS1_15EpilogueDefaultEEEEEvvEEEEvNT_6ParamsE,"ax",@progbits
	.align	128
.text._ZN7cutlass13device_kernelINS_4gemm6kernel13GemmUniversalIN4cute5tupleIJiiiiEEENS1_10collective13CollectiveMmaINS1_34MainloopSm90TmaGmmaWarpSpecializedILi3ENS5_IJNS4_1CILi1EEENSA_ILi4EEESB_EEENS1_32KernelTmaWarpSpecializedPingpongEEENS5_IJNSA_ILi64EEESG_NSA_ILi128EEEEEEfNS5_IJlSB_lEEEfSJ_NS4_8TiledMMAINS4_8MMA_AtomIJNS4_4SM904GMMA29MMA_64x64x8_F32TF32TF32_SS_TNILNSN_7ScaleInE1ELSP_1EEEEEENS4_6LayoutINS5_IJSB_SB_SB_EEENS5_IJNSA_ILi0EEESU_SU_EEEEENS5_IJNS4_10UnderscoreESX_SX_EEEEENS4_23SM90_TMA_LOAD_MULTICASTENS4_14ComposedLayoutINS4_7SwizzleILi3ELi4ELi3EEENS4_18smem_ptr_flag_bitsILi32EEENSS_INS5_IJNSA_ILi8EEENSA_ILi32EEEEEENS5_IJS17_SB_EEEEEEEvNS4_8identityENS4_13SM90_TMA_LOADES1B_vS1C_EENS_8epilogue10collective6detail29Sm90TmaWarpSpecializedAdapterINS1G_15DefaultEpilogueIfSJ_SJ_NS1F_6thread17LinearCombinationIfLi1EffLNS1K_9ScaleType4KindE0ELNS_15FloatRoundStyleE2EfEENS1_15EpilogueDefaultEEEEEvvEEEEvNT_6ParamsE:
        .type           _ZN7cutlass13device_kernelINS_4gemm6kernel13GemmUniversalIN4cute5tupleIJiiiiEEENS1_10collective13CollectiveMmaINS1_34MainloopSm90TmaGmmaWarpSpecializedILi3ENS5_IJNS4_1CILi1EEENSA_ILi4EEESB_EEENS1_32KernelTmaWarpSpecializedPingpongEEENS5_IJNSA_ILi64EEESG_NSA_ILi128EEEEEEfNS5_IJlSB_lEEEfSJ_NS4_8TiledMMAINS4_8MMA_AtomIJNS4_4SM904GMMA29MMA_64x64x8_F32TF32TF32_SS_TNILNSN_7ScaleInE1ELSP_1EEEEEENS4_6LayoutINS5_IJSB_SB_SB_EEENS5_IJNSA_ILi0EEESU_SU_EEEEENS5_IJNS4_10UnderscoreESX_SX_EEEEENS4_23SM90_TMA_LOAD_MULTICASTENS4_14ComposedLayoutINS4_7SwizzleILi3ELi4ELi3EEENS4_18smem_ptr_flag_bitsILi32EEENSS_INS5_IJNSA_ILi8EEENSA_ILi32EEEEEENS5_IJS17_SB_EEEEEEEvNS4_8identityENS4_13SM90_TMA_LOADES1B_vS1C_EENS_8epilogue10collective6detail29Sm90TmaWarpSpecializedAdapterINS1G_15DefaultEpilogueIfSJ_SJ_NS1F_6thread17LinearCombinationIfLi1EffLNS1K_9ScaleType4KindE0ELNS_15FloatRoundStyleE2EfEENS1_15EpilogueDefaultEEEEEvvEEEEvNT_6ParamsE,@function
        .size           _ZN7cutlass13device_kernelINS_4gemm6kernel13GemmUniversalIN4cute5tupleIJiiiiEEENS1_10collective13CollectiveMmaINS1_34MainloopSm90TmaGmmaWarpSpecializedILi3ENS5_IJNS4_1CILi1EEENSA_ILi4EEESB_EEENS1_32KernelTmaWarpSpecializedPingpongEEENS5_IJNSA_ILi64EEESG_NSA_ILi128EEEEEEfNS5_IJlSB_lEEEfSJ_NS4_8TiledMMAINS4_8MMA_AtomIJNS4_4SM904GMMA29MMA_64x64x8_F32TF32TF32_SS_TNILNSN_7ScaleInE1ELSP_1EEEEEENS4_6LayoutINS5_IJSB_SB_SB_EEENS5_IJNSA_ILi0EEESU_SU_EEEEENS5_IJNS4_10UnderscoreESX_SX_EEEEENS4_23SM90_TMA_LOAD_MULTICASTENS4_14ComposedLayoutINS4_7SwizzleILi3ELi4ELi3EEENS4_18smem_ptr_flag_bitsILi32EEENSS_INS5_IJNSA_ILi8EEENSA_ILi32EEEEEENS5_IJS17_SB_EEEEEEEvNS4_8identityENS4_13SM90_TMA_LOADES1B_vS1C_EENS_8epilogue10collective6detail29Sm90TmaWarpSpecializedAdapterINS1G_15DefaultEpilogueIfSJ_SJ_NS1F_6thread17LinearCombinationIfLi1EffLNS1K_9ScaleType4KindE0ELNS_15FloatRoundStyleE2EfEENS1_15EpilogueDefaultEEEEEvvEEEEvNT_6ParamsE,(.L_x_135 - _ZN7cutlass13device_kernelINS_4gemm6kernel13GemmUniversalIN4cute5tupleIJiiiiEEENS1_10collective13CollectiveMmaINS1_34MainloopSm90TmaGmmaWarpSpecializedILi3ENS5_IJNS4_1CILi1EEENSA_ILi4EEESB_EEENS1_32KernelTmaWarpSpecializedPingpongEEENS5_IJNSA_ILi64EEESG_NSA_ILi128EEEEEEfNS5_IJlSB_lEEEfSJ_NS4_8TiledMMAINS4_8MMA_AtomIJNS4_4SM904GMMA29MMA_64x64x8_F32TF32TF32_SS_TNILNSN_7ScaleInE1ELSP_1EEEEEENS4_6LayoutINS5_IJSB_SB_SB_EEENS5_IJNSA_ILi0EEESU_SU_EEEEENS5_IJNS4_10UnderscoreESX_SX_EEEEENS4_23SM90_TMA_LOAD_MULTICASTENS4_14ComposedLayoutINS4_7SwizzleILi3ELi4ELi3EEENS4_18smem_ptr_flag_bitsILi32EEENSS_INS5_IJNSA_ILi8EEENSA_ILi32EEEEEENS5_IJS17_SB_EEEEEEEvNS4_8identityENS4_13SM90_TMA_LOADES1B_vS1C_EENS_8epilogue10collective6detail29Sm90TmaWarpSpecializedAdapterINS1G_15DefaultEpilogueIfSJ_SJ_NS1F_6thread17LinearCombinationIfLi1EffLNS1K_9ScaleType4KindE0ELNS_15FloatRoundStyleE2EfEENS1_15EpilogueDefaultEEEEEvvEEEEvNT_6ParamsE)
        .other          _ZN7cutlass13device_kernelINS_4gemm6kernel13GemmUniversalIN4cute5tupleIJiiiiEEENS1_10collective13CollectiveMmaINS1_34MainloopSm90TmaGmmaWarpSpecializedILi3ENS5_IJNS4_1CILi1EEENSA_ILi4EEESB_EEENS1_32KernelTmaWarpSpecializedPingpongEEENS5_IJNSA_ILi64EEESG_NSA_ILi128EEEEEEfNS5_IJlSB_lEEEfSJ_NS4_8TiledMMAINS4_8MMA_AtomIJNS4_4SM904GMMA29MMA_64x64x8_F32TF32TF32_SS_TNILNSN_7ScaleInE1ELSP_1EEEEEENS4_6LayoutINS5_IJSB_SB_SB_EEENS5_IJNSA_ILi0EEESU_SU_EEEEENS5_IJNS4_10UnderscoreESX_SX_EEEEENS4_23SM90_TMA_LOAD_MULTICASTENS4_14ComposedLayoutINS4_7SwizzleILi3ELi4ELi3EEENS4_18smem_ptr_flag_bitsILi32EEENSS_INS5_IJNSA_ILi8EEENSA_ILi32EEEEEENS5_IJS17_SB_EEEEEEEvNS4_8identityENS4_13SM90_TMA_LOADES1B_vS1C_EENS_8epilogue10collective6detail29Sm90TmaWarpSpecializedAdapterINS1G_15DefaultEpilogueIfSJ_SJ_NS1F_6thread17LinearCombinationIfLi1EffLNS1K_9ScaleType4KindE0ELNS_15FloatRoundStyleE2EfEENS1_15EpilogueDefaultEEEEEvvEEEEvNT_6ParamsE,@"STO_CUDA_ENTRY STV_DEFAULT"
_ZN7cutlass13device_kernelINS_4gemm6kernel13GemmUniversalIN4cute5tupleIJiiiiEEENS1_10collective13CollectiveMmaINS1_34MainloopSm90TmaGmmaWarpSpecializedILi3ENS5_IJNS4_1CILi1EEENSA_ILi4EEESB_EEENS1_32KernelTmaWarpSpecializedPingpongEEENS5_IJNSA_ILi64EEESG_NSA_ILi128EEEEEEfNS5_IJlSB_lEEEfSJ_NS4_8TiledMMAINS4_8MMA_AtomIJNS4_4SM904GMMA29MMA_64x64x8_F32TF32TF32_SS_TNILNSN_7ScaleInE1ELSP_1EEEEEENS4_6LayoutINS5_IJSB_SB_SB_EEENS5_IJNSA_ILi0EEESU_SU_EEEEENS5_IJNS4_10UnderscoreESX_SX_EEEEENS4_23SM90_TMA_LOAD_MULTICASTENS4_14ComposedLayoutINS4_7SwizzleILi3ELi4ELi3EEENS4_18smem_ptr_flag_bitsILi32EEENSS_INS5_IJNSA_ILi8EEENSA_ILi32EEEEEENS5_IJS17_SB_EEEEEEEvNS4_8identityENS4_13SM90_TMA_LOADES1B_vS1C_EENS_8epilogue10collective6detail29Sm90TmaWarpSpecializedAdapterINS1G_15DefaultEpilogueIfSJ_SJ_NS1F_6thread17LinearCombinationIfLi1EffLNS1K_9ScaleType4KindE0ELNS_15FloatRoundStyleE2EfEENS1_15EpilogueDefaultEEEEEvvEEEEvNT_6ParamsE:
[----:B------:R-:W0:Y:S02]  /*0000*/  LDC R1, c[0x0][0x28] ;  /* 0x00000a00ff017b82 */ /* 0x000e240000000800 */
[----:B0-----:R-:W-:Y:S01]  /*0010*/  VIADD R1, R1, 0xfffffff8 ;  /* 0xfffffff801017836 */ /* 0x001fe20000000000 */
[----:B------:R-:W0:Y:S01]  /*0020*/  S2R R4, SR_TID.X ;  /* 0x0000000000047919 */ /* 0x000e220000002100 */
[----:B------:R-:W-:Y:S01]  /*0030*/  ELECT P0, URZ, PT ;  /* 0x00000000003f782f */ /* 0x000fe20003800000 */
[----:B------:R-:W-:Y:S01]  /*0040*/  BSSY B0, `(.L_x_0) ;  /* 0x000000f000007945 */ /* 0x000fe20003800000 */
[--C-:B0-----:R-:W-:Y:S02]  /*0050*/  SHF.R.U32.HI R0, RZ, 0x5, R4.reuse ;  /* 0x00000005ff007819 */ /* 0x101fe40000011604 */
[----:B------:R-:W-:-:S03]  /*0060*/  SHF.R.U32.HI R7, RZ, 0x7, R4 ;  /* 0x00000007ff077819 */ /* 0x000fc60000011604 */
[----:B------:R-:W0:Y:S04]  /*0070*/  SHFL.IDX PT, R2, R0, RZ, 0x1f ;  /* 0x00001fff00027589 */ /* 0x000e2800000e0000 */
[----:B------:R1:W2:Y:S01]  /*0080*/  SHFL.IDX PT, R8, R7, RZ, 0x1f ;  /* 0x00001fff07087589 */ /* 0x0002a200000e0000 */
[----:B0-----:R-:W-:-:S13]  /*0090*/  ISETP.NE.OR P0, PT, R2, RZ, !P0 ;  /* 0x000000ff0200720c */ /* 0x001fda0004705670 */
[----:B-12---:R-:W-:Y:S05]  /*00a0*/  @P0 BRA `(.L_x_1) ;  /* 0x0000000000200947 */ /* 0x006fea0003800000 */
[----:B------:R-:W-:Y:S02]  /*00b0*/  ULDC.64 UR4, c[0x0][0x198] ;  /* 0x0000660000047ab9 */ /* 0x000fe40000000a00 */
[----:B------:R-:W-:Y:S02]  /*00c0*/  UIADD3 UR6, UP0, UR4, 0xf0, URZ ;  /* 0x000000f004067890 */ /* 0x000fe4000ff1e03f */
[----:B------:R-:W-:Y:S02]  /*00d0*/  UIADD3 UR4, UP1, UR4, 0x1f0, URZ ;  /* 0x000001f004047890 */ /* 0x000fe4000ff3e03f */
[----:B------:R-:W-:Y:S02]  /*00e0*/  UIADD3.X UR7, URZ, UR5, URZ, UP0, !UPT ;  /* 0x000000053f077290 */ /* 0x000fe400087fe43f */
[----:B------:R-:W-:-:S07]  /*00f0*/  UIADD3.X UR5, URZ, UR5, URZ, UP1, !UPT ;  /* 0x000000053f057290 */ /* 0x000fce0008ffe43f */
[----:B------:R0:W-:Y:S02]  /*0100*/  UTMACCTL.PF [UR6] ;  /* 0x00000000060079b9 */ /* 0x0001e40008040000 */
[----:B------:R0:W-:Y:S02]  /*0110*/  UTMACCTL.PF [UR4] ;  /* 0x00000000040079b9 */ /* 0x0001e40008040000 */
[----:B0-----:R-:W-:Y:S01]  /*0120*/  NOP ;  /* 0x0000000000007918 */ /* 0x001fe20000000000 */
.L_x_1:
[----:B------:R-:W-:Y:S05]  /*0130*/  BSYNC B0 ;  /* 0x0000000000007941 */ /* 0x000fea0003800000 */
.L_x_0:
[----:B------:R-:W0:Y:S01]  /*0140*/  SHFL.IDX PT, R9, R0, RZ, 0x1f ;  /* 0x00001fff00097589 */ /* 0x000e2200000e0000 */
[----:B------:R-:W-:Y:S02]  /*0150*/  SHF.R.S32.HI R3, RZ, 0x1f, R4 ;  /* 0x0000001fff037819 */ /* 0x000fe40000011404 */
[----:B0-----:R-:W-:-:S13]  /*0160*/  ISETP.NE.AND P0, PT, R9, RZ, PT ;  /* 0x000000ff0900720c */ /* 0x001fda0003f05270 */
[----:B------:R-:W-:Y:S05]  /*0170*/  @P0 BRA `(.L_x_2) ;  /* 0x0000000000500947 */ /* 0x000fea0003800000 */
[----:B------:R-:W0:Y:S01]  /*0180*/  S2UR UR8, SR_CgaCtaId ;  /* 0x00000000000879c3 */ /* 0x000e220000008800 */
[----:B------:R-:W-:Y:S01]  /*0190*/  UMOV UR4, 0x400 ;  /* 0x0000040000047882 */ /* 0x000fe20000000000 */
[----:B------:R-:W-:Y:S01]  /*01a0*/  UMOV UR5, 0x1 ;  /* 0x0000000100057882 */ /* 0x000fe20000000000 */
[----:B------:R-:W-:Y:S01]  /*01b0*/  UMOV UR6, 0x4 ;  /* 0x0000000400067882 */ /* 0x000fe20000000000 */
[----:B------:R-:W-:Y:S01]  /*01c0*/  ELECT P0, URZ, PT ;  /* 0x00000000003f782f */ /* 0x000fe20003800000 */
[----:B------:R-:W-:-:S04]  /*01d0*/  UIADD3 UR6, -UR6, 0x100000, URZ ;  /* 0x0010000006067890 */ /* 0x000fc8000fffe13f */
[----:B------:R-:W-:Y:S02]  /*01e0*/  USHF.L.U32 UR7, UR6, 0xb, URZ ;  /* 0x0000000b06077899 */ /* 0x000fe4000800063f */
[----:B------:R-:W-:Y:S02]  /*01f0*/  USHF.L.U32 UR6, UR6, 0x1, URZ ;  /* 0x0000000106067899 */ /* 0x000fe4000800063f */
[----:B0-----:R-:W-:Y:S02]  /*0200*/  ULEA UR8, UR8, UR4, 0x18 ;  /* 0x0000000408087291 */ /* 0x001fe4000f8ec03f */
[----:B------:R-:W-:-:S04]  /*0210*/  UIADD3 UR4, -UR5, 0x100000, URZ ;  /* 0x0010000005047890 */ /* 0x000fc8000fffe13f */
[----:B------:R-:W-:Y:S02]  /*0220*/  USHF.L.U32 UR5, UR4, 0xb, URZ ;  /* 0x0000000b04057899 */ /* 0x000fe4000800063f */
[----:B------:R-:W-:Y:S01]  /*0230*/  USHF.L.U32 UR4, UR4, 0x1, URZ ;  /* 0x0000000104047899 */ /* 0x000fe2000800063f */
[----:B------:R-:W0:Y:S11]  /*0240*/  FENCE.VIEW.ASYNC.S ;  /* 0x00000000000073c6 */ /* 0x000e360000000000 */
[----:B0-----:R0:W1:Y:S01]  /*0250*/  SYNCS.EXCH.64 URZ, [UR8], UR4 ;  /* 0x00000004083f75b2 */ /* 0x0010620008000100 */
[----:B------:R0:W2:Y:S01]  /*0260*/  SYNCS.EXCH.64 URZ, [UR8+0x18], UR6 ;  /* 0x00001806083f75b2 */ /* 0x0000a20008000100 */
[----:B------:R0:W3:Y:S01]  /*0270*/  SYNCS.EXCH.64 URZ, [UR8+0x8], UR4 ;  /* 0x00000804083f75b2 */ /* 0x0000e20008000100 */
[----:B------:R0:W4:Y:S01]  /*0280*/  SYNCS.EXCH.64 URZ, [UR8+0x20], UR6 ;  /* 0x00002006083f75b2 */ /* 0x0001220008000100 */
[----:B------:R0:W0:Y:S01]  /*0290*/  SYNCS.EXCH.64 URZ, [UR8+0x10], UR4 ;  /* 0x00001004083f75b2 */ /* 0x0000220008000100 */
[----:B------:R0:W0:Y:S01]  /*02a0*/  SYNCS.EXCH.64 URZ, [UR8+0x28], UR6 ;  /* 0x00002806083f75b2 */ /* 0x0000220008000100 */
[----:B------:R-:W-:Y:S01]  /*02b0*/  NOP ;  /* 0x0000000000007918 */ /* 0x000fe20000000000 */
.L_x_2:
[----:B------:R-:W5:Y:S01]  /*02c0*/  SHFL.IDX PT, R12, R0, RZ, 0x1f ;  /* 0x00001fff000c7589 */ /* 0x000f6200000e0000 */
[----:B------:R-:W-:Y:S01]  /*02d0*/  LEA.HI R3, R3, R4, RZ, 0x7 ;  /* 0x0000000403037211 */ /* 0x000fe200078f38ff */
[----:B------:R-:W1:Y:S01]  /*02e0*/  S2UR UR12, SR_CTAID.X ;  /* 0x00000000000c79c3 */ /* 0x000e620000002500 */
[----:B------:R-:W-:Y:S01]  /*02f0*/  ELECT P0, URZ, PT ;  /* 0x00000000003f782f */ /* 0x000fe20003800000 */
[----:B------:R0:W2:Y:S01]  /*0300*/  SHFL.IDX PT, R11, R0, RZ, 0x1f ;  /* 0x00001fff000b7589 */ /* 0x0000a200000e0000 */
[----:B------:R-:W-:Y:S02]  /*0310*/  LOP3.LUT R3, R3, 0xffffff80, RZ, 0xc0, !PT ;  /* 0xffffff8003037812 */ /* 0x000fe400078ec0ff */
[----:B------:R-:W-:Y:S01]  /*0320*/  ELECT P1, URZ, PT ;  /* 0x00000000003f782f */ /* 0x000fe20003820000 */
[----:B------:R-:W-:Y:S01]  /*0330*/  NOP ;  /* 0x0000000000007918 */ /* 0x000fe20000000000 */
[----:B------:R-:W3:Y:S01]  /*0340*/  S2R R6, SR_CTAID.Y ;  /* 0x0000000000067919 */ /* 0x000ee20000002600 */
[----:B0-----:R-:W-:Y:S01]  /*0350*/  ULDC UR4, c[0x0][0x150] ;  /* 0x0000540000047ab9 */ /* 0x001fe20000000800 */
[----:B------:R-:W-:Y:S01]  /*0360*/  IMAD.IADD R5, R4, 0x1, -R3 ;  /* 0x0000000104057824 */ /* 0x000fe200078e0a03 */
[----:B------:R-:W0:Y:S01]  /*0370*/  LDC R25, c[0x0][0x148] ;  /* 0x00005200ff197b82 */ /* 0x000e220000000800 */
[----:B------:R-:W-:Y:S01]  /*0380*/  SHF.R.S32.HI R0, RZ, 0x1f, R9 ;  /* 0x0000001fff007819 */ /* 0x000fe20000011409 */
[----:B------:R-:W4:Y:S01]  /*0390*/  SHFL.IDX PT, R15, R7, RZ, 0x1f ;  /* 0x00001fff070f7589 */ /* 0x000f2200000e0000 */
[----:B------:R-:W-:Y:S01]  /*03a0*/  UMOV UR11, 0x80 ;  /* 0x00000080000b7882 */ /* 0x000fe20000000000 */
[----:B------:R-:W-:Y:S01]  /*03b0*/  SHF.R.S32.HI R20, RZ, 0x1f, R5 ;  /* 0x0000001fff147819 */ /* 0x000fe20000011405 */
[----:B------:R-:W-:Y:S01]  /*03c0*/  NOP ;  /* 0x0000000000007918 */ /* 0x000fe20000000000 */
[----:B------:R-:W-:Y:S01]  /*03d0*/  LEA.HI R0, R0, R9, RZ, 0x2 ;  /* 0x0000000900007211 */ /* 0x000fe200078f10ff */
[----:B------:R-:W-:Y:S01]  /*03e0*/  VIADD R35, R8, 0xffffffff ;  /* 0xffffffff08237836 */ /* 0x000fe20000000000 */
[----:B------:R-:W-:Y:S01]  /*03f0*/  LEA.HI R3, R20, R5, RZ, 0x3 ;  /* 0x0000000514037211 */ /* 0x000fe200078f18ff */
[----:B------:R-:W4:Y:S01]  /*0400*/  LDC R13, c[0x0][0x140] ;  /* 0x00005000ff0d7b82 */ /* 0x000f220000000800 */
[----:B------:R-:W-:-:S02]  /*0410*/  LOP3.LUT R0, R0, 0x3ffffffc, RZ, 0xc0, !PT ;  /* 0x3ffffffc00007812 */ /* 0x000fc400078ec0ff */
[--C-:B------:R-:W-:Y:S02]  /*0420*/  SHF.R.S32.HI R10, RZ, 0x3, R3.reuse ;  /* 0x00000003ff0a7819 */ /* 0x100fe40000011403 */
[----:B------:R-:W-:Y:S01]  /*0430*/  SHF.R.S32.HI R3, RZ, 0x1f, R3 ;  /* 0x0000001fff037819 */ /* 0x000fe20000011403 */
[----:B------:R-:W-:Y:S01]  /*0440*/  IMAD.IADD R0, R9, 0x1, -R0 ;  /* 0x0000000109007824 */ /* 0x000fe200078e0a00 */
[----:B-----5:R-:W-:Y:S02]  /*0450*/  ISETP.NE.OR P0, PT, R12, RZ, !P0 ;  /* 0x000000ff0c00720c */ /* 0x020fe40004705670 */
[----:B------:R-:W-:Y:S01]  /*0460*/  LEA.HI R3, R3, R10, RZ, 0x2 ;  /* 0x0000000a03037211 */ /* 0x000fe200078f10ff */
[----:B------:R-:W5:Y:S01]  /*0470*/  LDC R12, c[0x0][0x144] ;  /* 0x00005100ff0c7b82 */ /* 0x000f620000000800 */
[----:B--2---:R-:W-:Y:S02]  /*0480*/  ISETP.NE.OR P1, PT, R11, RZ, !P1 ;  /* 0x000000ff0b00720c */ /* 0x004fe40004f25670 */
[----:B------:R-:W-:-:S02]  /*0490*/  LOP3.LUT R11, R3, 0xfffffffc, RZ, 0xc0, !PT ;  /* 0xfffffffc030b7812 */ /* 0x000fc400078ec0ff */
[----:B------:R-:W-:Y:S02]  /*04a0*/  SHF.R.S32.HI R3, RZ, 0x1f, R2 ;  /* 0x0000001fff037819 */ /* 0x000fe40000011402 */
[----:B------:R-:W-:Y:S01]  /*04b0*/  ISETP.GE.U32.AND P5, PT, R35, 0x2, PT ;  /* 0x000000022300780c */ /* 0x000fe20003fa6070 */
[----:B------:R-:W-:Y:S01]  /*04c0*/  IMAD.IADD R11, R10, 0x1, -R11 ;  /* 0x000000010a0b7824 */ /* 0x000fe200078e0a0b */
[----:B-1----:R-:W-:Y:S01]  /*04d0*/  I2FP.F32.U32 R10, UR12 ;  /* 0x0000000c000a7c45 */ /* 0x002fe20008201000 */
[----:B------:R-:W-:Y:S01]  /*04e0*/  VOTEU.ALL UP0, P0 ;  /* 0x00000000003f7886 */ /* 0x000fe20000000000 */
[----:B---3--:R-:W-:Y:S01]  /*04f0*/  I2FP.F32.U32 R9, R6 ;  /* 0x0000000600097245 */ /* 0x008fe20000201000 */
[----:B------:R-:W-:Y:S01]  /*0500*/  IMAD R0, R0, 0x4, R11 ;  /* 0x0000000400007824 */ /* 0x000fe200078e020b */
[----:B------:R-:W-:Y:S01]  /*0510*/  LEA.HI R3, R3, R2, RZ, 0x2 ;  /* 0x0000000203037211 */ /* 0x000fe200078f10ff */
[----:B------:R-:W-:Y:S01]  /*0520*/  VOTEU.ALL UP1, P1 ;  /* 0x00000000003f7886 */ /* 0x000fe20000820000 */
[----:B------:R-:W-:Y:S01]  /*0530*/  FMUL R10, R10, UR4 ;  /* 0x000000040a0a7c20 */ /* 0x000fe20008400000 */
[----:B------:R-:W1:Y:S01]  /*0540*/  @!UP0 S2UR UR7, SR_CgaCtaId ;  /* 0x00000000000789c3 */ /* 0x000e620000008800 */
[----:B------:R-:W-:Y:S01]  /*0550*/  ULDC UR4, c[0x0][0x154] ;  /* 0x0000550000047ab9 */ /* 0x000fe20000000800 */
[----:B------:R-:W-:Y:S01]  /*0560*/  LOP3.LUT R3, R3, 0xfffffffc, RZ, 0xc0, !PT ;  /* 0xfffffffc03037812 */ /* 0x000fe200078ec0ff */
[----:B------:R-:W-:Y:S01]  /*0570*/  FMUL R9, R9, UR4 ;  /* 0x0000000409097c20 */ /* 0x000fe20008400000 */
[----:B------:R-:W-:Y:S01]  /*0580*/  UMOV UR4, 0x20 ;  /* 0x0000002000047882 */ /* 0x000fe20000000000 */
[----:B------:R-:W2:Y:S01]  /*0590*/  F2I.U32.TRUNC.NTZ R10, R10 ;  /* 0x0000000a000a7305 */ /* 0x000ea2000020f000 */
[----:B------:R-:W-:Y:S01]  /*05a0*/  @!UP0 UMOV UR6, 0x400 ;  /* 0x0000040000068882 */ /* 0x000fe20000000000 */
[----:B------:R-:W-:Y:S01]  /*05b0*/  IMAD.IADD R14, R2, 0x1, -R3 ;  /* 0x00000001020e7824 */ /* 0x000fe200078e0a03 */
[----:B------:R-:W3:Y:S01]  /*05c0*/  @!UP1 S2UR UR10, SR_CgaCtaId ;  /* 0x00000000000a99c3 */ /* 0x000ee20000008800 */
[----:B------:R-:W-:Y:S01]  /*05d0*/  IMAD.SHL.U32 R3, R0, 0x4, RZ ;  /* 0x0000000400037824 */ /* 0x000fe200078e00ff */
[----:B------:R-:W-:-:S04]  /*05e0*/  @!UP0 UIADD3 UR4, -UR4, 0x100000, URZ ;  /* 0x0010000004048890 */ /* 0x000fc8000fffe13f */
[----:B------:R-:W-:Y:S02]  /*05f0*/  @!UP0 USHF.L.U32 UR5, UR4, 0xb, URZ ;  /* 0x0000000b04058899 */ /* 0x000fe4000800063f */
[----:B------:R-:W-:Y:S01]  /*0600*/  @!UP0 USHF.L.U32 UR4, UR4, 0x1, URZ ;  /* 0x0000000104048899 */ /* 0x000fe2000800063f */
[----:B----4-:R-:W-:Y:S01]  /*0610*/  ISETP.EQ.U32.AND P3, PT, R13, 0x1, PT ;  /* 0x000000010d00780c */ /* 0x010fe20003f62070 */
[----:B------:R-:W-:Y:S01]  /*0620*/  @!UP1 UMOV UR9, 0x400 ;  /* 0x0000040000099882 */ /* 0x000fe20000000000 */
[----:B------:R-:W4:Y:S01]  /*0630*/  F2I.U32.TRUNC.NTZ R9, R9 ;  /* 0x0000000900097305 */ /* 0x000f22000020f000 */
[----:B------:R-:W-:Y:S01]  /*0640*/  LOP3.LUT R56, R0, 0xc, R3, 0x78, !PT ;  /* 0x0000000c00387812 */ /* 0x000fe200078e7803 */
[----:B------:R-:W-:Y:S01]  /*0650*/  VOTEU.ALL UP2, P1 ;  /* 0x00000000003f7886 */ /* 0x000fe20000840000 */
[----:B------:R-:W-:Y:S01]  /*0660*/  VOTEU.ALL UP3, P1 ;  /* 0x00000000003f7886 */ /* 0x000fe20000860000 */
[----:B------:R-:W-:Y:S01]  /*0670*/  VOTEU.ALL UP4, P1 ;  /* 0x00000000003f7886 */ /* 0x000fe20000880000 */
[----:B------:R-:W-:Y:S01]  /*0680*/  VOTEU.ALL UP5, P1 ;  /* 0x00000000003f7886 */ /* 0x000fe200008a0000 */
[----:B------:R-:W-:Y:S01]  /*0690*/  ISETP.NE.AND P1, PT, R14, 0x3, PT ;  /* 0x000000030e00780c */ /* 0x000fe20003f25270 */
[----:B--2---:R-:W-:Y:S01]  /*06a0*/  IMAD.MOV R21, RZ, RZ, -R10 ;  /* 0x000000ffff157224 */ /* 0x004fe200078e0a0a */
[----:B------:R-:W-:-:S02]  /*06b0*/  R2UR UR43, R15 ;  /* 0x000000000f2b72ca */ /* 0x000fc400000e0000 */
[----:B------:R-:W-:Y:S01]  /*06c0*/  ISETP.EQ.OR P1, PT, R14, RZ, !P1 ;  /* 0x000000ff0e00720c */ /* 0x000fe20004f22670 */
[----:B-1----:R-:W-:Y:S01]  /*06d0*/  @!UP0 ULEA UR8, UR7, UR6, 0x18 ;  /* 0x0000000607088291 */ /* 0x002fe2000f8ec03f */
[----:B-----5:R-:W-:Y:S01]  /*06e0*/  IMAD R21, R12, R21, UR12 ;  /* 0x0000000c0c157e24 */ /* 0x020fe2000f8e0215 */
[----:B------:R-:W-:-:S04]  /*06f0*/  @!UP1 UIADD3 UR6, -UR11, 0x100000, URZ ;  /* 0x001000000b069890 */ /* 0x000fc8000fffe13f */
[----:B------:R-:W-:Y:S02]  /*0700*/  @!UP1 USHF.L.U32 UR7, UR6, 0xb, URZ ;  /* 0x0000000b06079899 */ /* 0x000fe4000800063f */
[----:B------:R-:W-:Y:S01]  /*0710*/  @!UP1 USHF.L.U32 UR6, UR6, 0x1, URZ ;  /* 0x0000000106069899 */ /* 0x000fe2000800063f */
[C---:B------:R-:W-:Y:S01]  /*0720*/  ISETP.EQ.AND P1, PT, R8.reuse, RZ, P1 ;  /* 0x000000ff0800720c */ /* 0x040fe20000f22270 */
[----:B----4-:R-:W-:Y:S01]  /*0730*/  IMAD.MOV R24, RZ, RZ, -R9 ;  /* 0x000000ffff187224 */ /* 0x010fe200078e0a09 */
[----:B------:R-:W-:Y:S01]  /*0740*/  VOTEU.ALL UP0, P0 ;  /* 0x00000000003f7886 */ /* 0x000fe20000000000 */
[----:B------:R-:W-:Y:S01]  /*0750*/  ISETP.NE.AND P2, PT, R8, RZ, PT ;  /* 0x000000ff0800720c */ /* 0x000fe20003f45270 */
[----:B---3--:R-:W-:Y:S01]  /*0760*/  @!UP1 ULEA UR9, UR10, UR9, 0x18 ;  /* 0x000000090a099291 */ /* 0x008fe2000f8ec03f */
[----:B0-----:R-:W-:Y:S01]  /*0770*/  IMAD R3, R25, R24, R6 ;  /* 0x0000001819037224 */ /* 0x001fe200078e0206 */
[----:B------:R-:W-:Y:S01]  /*0780*/  VOTEU.ALL UP1, P0 ;  /* 0x00000000003f7886 */ /* 0x000fe20000020000 */
[----:B------:R-:W-:Y:S01]  /*0790*/  LOP3.LUT P0, RZ, R5, 0x7, RZ, 0xc0, !PT ;  /* 0x0000000705ff7812 */ /* 0x000fe2000780c0ff */
[----:B------:R-:W0:Y:S02]  /*07a0*/  FENCE.VIEW.ASYNC.S ;  /* 0x00000000000073c6 */ /* 0x000e240000000000 */
[----:B0-----:R0:W1:Y:S01]  /*07b0*/  @!UP0 SYNCS.EXCH.64 URZ, [UR8+0x60], UR4 ;  /* 0x00006004083f85b2 */ /* 0x0010620008000100 */
[----:B------:R-:W-:-:S02]  /*07c0*/  SEL R23, RZ, 0x1, !P1 ;  /* 0x00000001ff177807 */ /* 0x000fc40004800000 */
[----:B------:R-:W-:Y:S02]  /*07d0*/  ISETP.NE.AND P4, PT, R3, R56, PT ;  /* 0x000000380300720c */ /* 0x000fe40003f85270 */
[----:B------:R-:W-:Y:S02]  /*07e0*/  ISETP.LT.U32.AND P0, PT, R56, 0x4, !P0 ;  /* 0x000000043800780c */ /* 0x000fe40004701070 */
[----:B------:R-:W-:Y:S02]  /*07f0*/  ISETP.EQ.OR P4, PT, R21, RZ, !P4 ;  /* 0x000000ff1500720c */ /* 0x000fe40006782670 */
[----:B------:R-:W-:Y:S02]  /*0800*/  SEL R23, R23, 0x2, P5 ;  /* 0x0000000217177807 */ /* 0x000fe40002800000 */
[----:B------:R-:W-:-:S04]  /*0810*/  PLOP3.LUT P0, PT, P0, P4, PT, 0x80, 0x0 ;  /* 0x000000000000781c */ /* 0x000fc80000709070 */
[----:B------:R-:W-:Y:S01]  /*0820*/  P2R R71, PR, RZ, 0x1 ;  /* 0x00000001ff477803 */ /* 0x000fe20000000000 */
[----:B------:R0:W2:Y:S01]  /*0830*/  @!UP1 SYNCS.EXCH.64 URZ, [UR8+0x68], UR4 ;  /* 0x00006804083f95b2 */ /* 0x0000a20008000100 */
[----:B------:R-:W-:Y:S01]  /*0840*/  NOP ;  /* 0x0000000000007918 */ /* 0x000fe20000000000 */
[----:B------:R0:W3:Y:S01]  /*0850*/  @!UP2 SYNCS.EXCH.64 URZ, [UR9+0x40], UR6 ;  /* 0x00004006093fa5b2 */ /* 0x0000e20008000100 */
[----:B------:R0:W4:Y:S01]  /*0860*/  @!UP3 SYNCS.EXCH.64 URZ, [UR9+0x48], UR6 ;  /* 0x00004806093fb5b2 */ /* 0x0001220008000100 */
[----:B------:R0:W0:Y:S01]  /*0870*/  @!UP4 SYNCS.EXCH.64 URZ, [UR9+0x50], UR6 ;  /* 0x00005006093fc5b2 */ /* 0x0000220008000100 */
[----:B------:R0:W0:Y:S01]  /*0880*/  @!UP5 SYNCS.EXCH.64 URZ, [UR9+0x58], UR6 ;  /* 0x00005806093fd5b2 */ /* 0x0000220008000100 */
[----:B------:R-:W-:Y:S01]  /*0890*/  NOP ;  /* 0x0000000000007918 */ /* 0x000fe20000000000 */
[----:B------:R-:W-:Y:S05]  /*08a0*/  @!P3 BRA `(.L_x_3) ;  /* 0x000000000008b947 */ /* 0x000fea0003800000 */
[----:B01234-:R-:W-:Y:S01]  /*08b0*/  UCGABAR_ARV ;  /* 0x00000000000079c7 */ /* 0x01ffe20008000000 */
[----:B------:R-:W-:Y:S05]  /*08c0*/  BRA `(.L_x_4) ;  /* 0x0000000000047947 */ /* 0x000fea0003800000 */
.L_x_3:
[----:B01234-:R-:W-:Y:S01]  /*08d0*/  NOP ;  /* 0x0000000000007918 */ /* 0x01ffe20000000000 */
.L_x_4:
[----:B------:R-:W-:Y:S01]  /*08e0*/  ULDC.64 UR4, c[0x0][0x598] ;  /* 0x0001660000047ab9 */ /* 0x000fe20000000a00 */
[----:B------:R-:W-:Y:S01]  /*08f0*/  ULDC.64 UR48, c[0x0][0x208] ;  /* 0x0000820000307ab9 */ /* 0x000fe20000000a00 */
[----:B------:R-:W-:-:S04]  /*0900*/  ISETP.NE.U32.AND P0, PT, RZ, UR4, PT ;  /* 0x00000004ff007c0c */ /* 0x000fc8000bf05070 */
[----:B------:R-:W-:-:S13]  /*0910*/  ISETP.NE.AND.EX P0, PT, RZ, UR5, PT, P0 ;  /* 0x00000005ff007c0c */ /* 0x000fda000bf05300 */
[----:B------:R-:W-:Y:S05]  /*0920*/  @!P0 BRA `(.L_x_5) ;  /* 0x00000000001c8947 */ /* 0x000fea0003800000 */
[----:B------:R-:W0:Y:S02]  /*0930*/  LDC.64 R2, c[0x0][0x598] ;  /* 0x00016600ff027b82 */ /* 0x000e240000000a00 */
[----:B0-----:R-:W2:Y:S02]  /*0940*/  LDG.E.64 R2, desc[UR48][R2.64] ;  /* 0x0000003002027981 */ /* 0x001ea4000c1e1b00 */
[----:B--2---:R-:W-:-:S04]  /*0950*/  ISETP.NE.U32.AND P0, PT, R2, RZ, PT ;  /* 0x000000ff0200720c */ /* 0x004fc80003f05070 */
[----:B------:R-:W-:-:S13]  /*0960*/  ISETP.NE.AND.EX P0, PT, R3, RZ, PT, P0 ;  /* 0x000000ff0300720c */ /* 0x000fda0003f05300 */
[----:B------:R-:W-:Y:S05]  /*0970*/  @!P0 BRA `(.L_x_5) ;  /* 0x0000000000088947 */ /* 0x000fea0003800000 */
[----:B------:R0:W5:Y:S01]  /*0980*/  LD.E R57, desc[UR48][R2.64] ;  /* 0x0000003002397980 */ /* 0x000162000c101900 */
[----:B------:R-:W-:Y:S05]  /*0990*/  BRA `(.L_x_6) ;  /* 0x0000000000247947 */ /* 0x000fea0003800000 */
.L_x_5:
[----:B------:R-:W-:Y:S02]  /*09a0*/  ULDC.64 UR4, c[0x0][0x588] ;  /* 0x0001620000047ab9 */ /* 0x000fe40000000a00 */
[----:B------:R-:W-:-:S04]  /*09b0*/  ISETP.NE.U32.AND P0, PT, RZ, UR4, PT ;  /* 0x00000004ff007c0c */ /* 0x000fc8000bf05070 */
[----:B------:R-:W-:-:S13]  /*09c0*/  ISETP.NE.AND.EX P0, PT, RZ, UR5, PT, P0 ;  /* 0x00000005ff007c0c */ /* 0x000fda000bf05300 */
[----:B------:R-:W-:Y:S05]  /*09d0*/  @!P0 BRA `(.L_x_7) ;  /* 0x00000000000c8947 */ /* 0x000fea0003800000 */
[----:B------:R-:W0:Y:S02]  /*09e0*/  LDC.64 R2, c[0x0][0x588] ;  /* 0x00016200ff027b82 */ /* 0x000e240000000a00 */
[----:B0-----:R1:W5:Y:S01]  /*09f0*/  LDG.E R57, desc[UR48][R2.64] ;  /* 0x0000003002397981 */ /* 0x001362000c1e1900 */
[----:B------:R-:W-:Y:S05]  /*0a00*/  BRA `(.L_x_6) ;  /* 0x0000000000087947 */ /* 0x000fea0003800000 */
.L_x_7:
[----:B------:R-:W-:Y:S02]  /*0a10*/  ULDC UR4, c[0x0][0x580] ;  /* 0x0001600000047ab9 */ /* 0x000fe40000000800 */
[----:B------:R-:W-:-:S07]  /*0a20*/  IMAD.U32 R57, RZ, RZ, UR4 ;  /* 0x00000004ff397e24 */ /* 0x000fce000f8e00ff */
.L_x_6:
[----:B------:R-:W-:Y:S02]  /*0a30*/  ULDC.64 UR4, c[0x0][0x5a0] ;  /* 0x0001680000047ab9 */ /* 0x000fe40000000a00 */
[----:B------:R-:W-:-:S04]  /*0a40*/  ISETP.NE.U32.AND P0, PT, RZ, UR4, PT ;  /* 0x00000004ff007c0c */ /* 0x000fc8000bf05070 */
[----:B------:R-:W-:-:S13]  /*0a50*/  ISETP.NE.AND.EX P0, PT, RZ, UR5, PT, P0 ;  /* 0x00000005ff007c0c */ /* 0x000fda000bf05300 */
[----:B------:R-:W-:Y:S05]  /*0a60*/  @!P0 BRA `(.L_x_8) ;  /* 0x00000000001c8947 */ /* 0x000fea0003800000 */
[----:B01----:R-:W0:Y:S02]  /*0a70*/  LDC.64 R2, c[0x0][0x5a0] ;  /* 0x00016800ff027b82 */ /* 0x003e240000000a00 */
[----:B0-----:R-:W2:Y:S02]  /*0a80*/  LDG.E.64 R2, desc[UR48][R2.64] ;  /* 0x0000003002027981 */ /* 0x001ea4000c1e1b00 */
[----:B--2---:R-:W-:-:S04]  /*0a90*/  ISETP.NE.U32.AND P0, PT, R2, RZ, PT ;  /* 0x000000ff0200720c */ /* 0x004fc80003f05070 */
[----:B------:R-:W-:-:S13]  /*0aa0*/  ISETP.NE.AND.EX P0, PT, R3, RZ, PT, P0 ;  /* 0x000000ff0300720c */ /* 0x000fda0003f05300 */
[----:B------:R-:W-:Y:S05]  /*0ab0*/  @!P0 BRA `(.L_x_8) ;  /* 0x0000000000088947 */ /* 0x000fea0003800000 */
[----:B------:R0:W5:Y:S01]  /*0ac0*/  LD.E R58, desc[UR48][R2.64] ;  /* 0x00000030023a7980 */ /* 0x000162000c101900 */
[----:B------:R-:W-:Y:S05]  /*0ad0*/  BRA `(.L_x_9) ;  /* 0x0000000000247947 */ /* 0x000fea0003800000 */
.L_x_8:
[----:B------:R-:W-:Y:S02]  /*0ae0*/  ULDC.64 UR4, c[0x0][0x590] ;  /* 0x0001640000047ab9 */ /* 0x000fe40000000a00 */
[----:B------:R-:W-:-:S04]  /*0af0*/  ISETP.NE.U32.AND P0, PT, RZ, UR4, PT ;  /* 0x00000004ff007c0c */ /* 0x000fc8000bf05070 */
[----:B------:R-:W-:-:S13]  /*0b00*/  ISETP.NE.AND.EX P0, PT, RZ, UR5, PT, P0 ;  /* 0x00000005ff007c0c */ /* 0x000fda000bf05300 */
[----:B------:R-:W-:Y:S05]  /*0b10*/  @!P0 BRA `(.L_x_10) ;  /* 0x00000000000c8947 */ /* 0x000fea0003800000 */
[----:B------:R-:W2:Y:S02]  /*0b20*/  LDC.64 R58, c[0x0][0x590] ;  /* 0x00016400ff3a7b82 */ /* 0x000ea40000000a00 */
[----:B--2---:R2:W5:Y:S01]  /*0b30*/  LDG.E R58, desc[UR48][R58.64] ;  /* 0x000000303a3a7981 */ /* 0x004562000c1e1900 */
[----:B------:R-:W-:Y:S05]  /*0b40*/  BRA `(.L_x_9) ;  /* 0x0000000000087947 */ /* 0x000fea0003800000 */
.L_x_10:
[----:B------:R-:W-:Y:S02]  /*0b50*/  ULDC UR4, c[0x0][0x584] ;  /* 0x0001610000047ab9 */ /* 0x000fe40000000800 */
[----:B------:R-:W-:-:S07]  /*0b60*/  IMAD.U32 R58, RZ, RZ, UR4 ;  /* 0x00000004ff3a7e24 */ /* 0x000fce000f8e00ff */
.L_x_9:
[----:B01----:R-:W0:Y:S01]  /*0b70*/  LDC R2, c[0x0][0x65c] ;  /* 0x00019700ff027b82 */ /* 0x003e220000000800 */
[----:B------:R-:W-:Y:S01]  /*0b80*/  ULDC UR6, c[0x0][0x28c] ;  /* 0x0000a30000067ab9 */ /* 0x000fe20000000800 */
[----:B------:R-:W-:Y:S01]  /*0b90*/  ISETP.NE.AND P0, PT, R8, 0x2, PT ;  /* 0x000000020800780c */ /* 0x000fe20003f05270 */
[----:B------:R-:W-:Y:S01]  /*0ba0*/  UIADD3 UR6, UR6, 0x7f, URZ ;  /* 0x0000007f06067890 */ /* 0x000fe2000fffe03f */
[----:B------:R-:W-:Y:S01]  /*0bb0*/  IMAD.U32 R8, RZ, RZ, UR12 ;  /* 0x0000000cff087e24 */ /* 0x000fe2000f8e00ff */
[----:B------:R-:W-:Y:S01]  /*0bc0*/  UMOV UR36, URZ ;  /* 0x0000003f00247c82 */ /* 0x000fe20008000000 */
[----:B------:R-:W-:Y:S01]  /*0bd0*/  UMOV UR38, URZ ;  /* 0x0000003f00267c82 */ /* 0x000fe20008000000 */
[----:B------:R-:W-:Y:S01]  /*0be0*/  USHF.R.S32.HI UR7, URZ, 0x1f, UR6 ;  /* 0x0000001f3f077899 */ /* 0x000fe20008011406 */
[----:B------:R-:W-:-:S03]  /*0bf0*/  ULDC.64 UR8, c[0x0][0x650] ;  /* 0x0001940000087ab9 */ /* 0x000fc60000000a00 */
[----:B------:R-:W-:-:S04]  /*0c00*/  ULEA.HI UR7, UR7, UR6, URZ, 0x7 ;  /* 0x0000000607077291 */ /* 0x000fc8000f8f383f */
[----:B------:R-:W-:Y:S01]  /*0c10*/  USHF.R.S32.HI UR37, URZ, 0x7, UR7 ;  /* 0x000000073f257899 */ /* 0x000fe20008011407 */
[----:B0-----:R-:W-:-:S13]  /*0c20*/  ISETP.NE.AND P1, PT, R2, 0x1, PT ;  /* 0x000000010200780c */ /* 0x001fda0003f25270 */
[----:B------:R-:W0:Y:S01]  /*0c30*/  @P1 LDC R17, c[0x0][0x10] ;  /* 0x00000400ff111b82 */ /* 0x000e220000000800 */
[----:B------:R-:W-:Y:S02]  /*0c40*/  @P1 IMAD.MOV.U32 R7, RZ, RZ, RZ ;  /* 0x000000ffff071224 */ /* 0x000fe400078e00ff */
[----:B------:R-:W-:-:S05]  /*0c50*/  @P1 IMAD.MOV.U32 R9, RZ, RZ, RZ ;  /* 0x000000ffff091224 */ /* 0x000fca00078e00ff */
[----:B------:R-:W1:Y:S01]  /*0c60*/  @!P1 LDC R3, c[0x0][0xc] ;  /* 0x00000300ff039b82 */ /* 0x000e620000000800 */
[----:B------:R-:W-:Y:S01]  /*0c70*/  ULDC UR4, c[0x0][0xc] ;  /* 0x0000030000047ab9 */ /* 0x000fe20000000800 */
[----:B------:R-:W-:Y:S02]  /*0c80*/  ULDC UR5, c[0x0][0x10] ;  /* 0x0000040000057ab9 */ /* 0x000fe40000000800 */
[----:B------:R-:W-:-:S04]  /*0c90*/  UIMAD.WIDE.U32 UR4, UR4, UR5, URZ ;  /* 0x00000005040472a5 */ /* 0x000fc8000f8e003f */
[----:B------:R-:W3:Y:S01]  /*0ca0*/  LDC R0, c[0x0][0x14] ;  /* 0x00000500ff007b82 */ /* 0x000ee20000000800 */
[----:B0-----:R-:W-:-:S04]  /*0cb0*/  @P1 IMAD.WIDE.U32 R16, R17, UR12, R6 ;  /* 0x0000000c11101c25 */ /* 0x001fc8000f8e0006 */
[----:B------:R-:W-:Y:S02]  /*0cc0*/  @P1 IMAD.IADD R17, R17, 0x1, R9 ;  /* 0x0000000111111824 */ /* 0x000fe400078e0209 */
[----:B------:R-:W-:Y:S02]  /*0cd0*/  IMAD.MOV.U32 R9, RZ, RZ, RZ ;  /* 0x000000ffff097224 */ /* 0x000fe400078e00ff */
[----:B-1----:R-:W-:-:S04]  /*0ce0*/  @!P1 IMAD.WIDE.U32 R8, R6, R3, R8 ;  /* 0x0000000306089225 */ /* 0x002fc800078e0008 */
[----:B------:R-:W-:Y:S02]  /*0cf0*/  @!P1 IMAD.MOV.U32 R16, RZ, RZ, R8 ;  /* 0x000000ffff109224 */ /* 0x000fe400078e0008 */
[----:B---3--:R-:W-:-:S04]  /*0d00*/  IMAD.WIDE.U32 R10, R0, UR4, RZ ;  /* 0x00000004000a7c25 */ /* 0x008fc8000f8e00ff */
[----:B------:R-:W-:Y:S01]  /*0d10*/  IMAD R3, R0, UR5, RZ ;  /* 0x0000000500037c24 */ /* 0x000fe2000f8e02ff */
[----:B------:R0:W-:Y:S01]  /*0d20*/  STL.64 [R1], R10 ;  /* 0x0000000a01007387 */ /* 0x0001e20000100a00 */
[----:B------:R-:W-:Y:S02]  /*0d30*/  @!P1 IMAD.MOV.U32 R17, RZ, RZ, R9 ;  /* 0x000000ffff119224 */ /* 0x000fe400078e0009 */
[----:B------:R-:W-:Y:S01]  /*0d40*/  IMAD.IADD R0, R11, 0x1, R3 ;  /* 0x000000010b007824 */ /* 0x000fe200078e0203 */
[----:B------:R-:W-:Y:S06]  /*0d50*/  @P0 BRA `(.L_x_11) ;  /* 0x0000000000200947 */ /* 0x000fec0003800000 */
[----:B------:R-:W-:Y:S01]  /*0d60*/  UISETP.GE.U32.AND UP0, UPT, UR37, 0x3, UPT ;  /* 0x000000032500788c */ /* 0x000fe2000bf06070 */
[----:B------:R-:W-:Y:S01]  /*0d70*/  IADD3 R16, P0, R16, R10, RZ ;  /* 0x0000000a10107210 */ /* 0x000fe20007f1e0ff */
[----:B------:R-:W-:Y:S01]  /*0d80*/  UIMAD.WIDE.U32 UR4, UR37, -0x55555555, URZ ;  /* 0xaaaaaaab250478a5 */ /* 0x000fe2000f8e003f */
[----:B------:R-:W-:-:S03]  /*0d90*/  UMOV UR38, URZ ;  /* 0x0000003f00267c82 */ /* 0x000fc60008000000 */
[----:B------:R-:W-:Y:S01]  /*0da0*/  USHF.R.U32.HI UR4, URZ, 0x1, UR5 ;  /* 0x000000013f047899 */ /* 0x000fe20008011605 */
[----:B------:R-:W-:-:S03]  /*0db0*/  IMAD.X R17, R0, 0x1, R17, P0 ;  /* 0x0000000100117824 */ /* 0x000fc600000e0611 */
[----:B------:R-:W-:Y:S02]  /*0dc0*/  UIMAD UR36, UR4, -0x3, UR37 ;  /* 0xfffffffd042478a4 */ /* 0x000fe4000f8e0225 */
[----:B------:R-:W-:-:S12]  /*0dd0*/  @UP0 ULOP3.LUT UR38, UR4, 0x1, URZ, 0xc0, !UPT ;  /* 0x0000000104260892 */ /* 0x000fd8000f8ec03f */
.L_x_11:
[----:B------:R-:W-:Y:S01]  /*0de0*/  ISETP.GE.U32.AND P0, PT, R16, UR8, PT ;  /* 0x0000000810007c0c */ /* 0x000fe2000bf06070 */
[----:B------:R-:W-:Y:S01]  /*0df0*/  IMAD.MOV.U32 R22, RZ, RZ, -0x1 ;  /* 0xffffffffff167424 */ /* 0x000fe200078e00ff */
[----:B------:R-:W-:Y:S01]  /*0e00*/  PRMT R3, RZ, 0x7610, R3 ;  /* 0x00007610ff037816 */ /* 0x000fe20000000003 */
[----:B------:R-:W-:Y:S01]  /*0e10*/  IMAD.MOV.U32 R18, RZ, RZ, -0x1 ;  /* 0xffffffffff127424 */ /* 0x000fe200078e00ff */
[----:B------:R-:W-:Y:S01]  /*0e20*/  ISETP.GE.U32.AND.EX P0, PT, R17, UR9, PT, P0 ;  /* 0x0000000911007c0c */ /* 0x000fe2000bf06100 */
[----:B------:R-:W-:-:S12]  /*0e30*/  IMAD.MOV.U32 R19, RZ, RZ, -0x1 ;  /* 0xffffffffff137424 */ /* 0x000fd800078e00ff */
[----:B------:R-:W-:Y:S05]  /*0e40*/  @P0 BRA `(.L_x_12) ;  /* 0x0000000400280947 */ /* 0x000fea0003800000 */
[----:B------:R-:W1:Y:S01]  /*0e50*/  LDC.64 R18, c[0x0][0x628] ;  /* 0x00018a00ff127b82 */ /* 0x000e620000000a00 */
[----:B------:R-:W-:Y:S02]  /*0e60*/  IMAD.MOV.U32 R8, RZ, RZ, R16 ;  /* 0x000000ffff087224 */ /* 0x000fe400078e0010 */
[----:B------:R-:W-:-:S05]  /*0e70*/  IMAD.MOV.U32 R9, RZ, RZ, R17 ;  /* 0x000000ffff097224 */ /* 0x000fca00078e0011 */
[----:B------:R-:W3:Y:S08]  /*0e80*/  LDC R22, c[0x0][0x630] ;  /* 0x00018c00ff167b82 */ /* 0x000ef00000000800 */
[----:B------:R-:W4:Y:S01]  /*0e90*/  LDC.64 R26, c[0x0][0x620] ;  /* 0x00018800ff1a7b82 */ /* 0x000f220000000a00 */
[----:B-1----:R-:W-:-:S04]  /*0ea0*/  ISETP.NE.U32.AND P0, PT, R18, RZ, PT ;  /* 0x000000ff1200720c */ /* 0x002fc80003f05070 */
[----:B------:R-:W-:-:S13]  /*0eb0*/  ISETP.NE.AND.EX P0, PT, R19, RZ, PT, P0 ;  /* 0x000000ff1300720c */ /* 0x000fda0003f05300 */
[----:B---34-:R-:W-:Y:S05]  /*0ec0*/  @!P0 BRA `(.L_x_13) ;  /* 0x0000000000288947 */ /* 0x018fea0003800000 */
[----:B------:R-:W1:Y:S02]  /*0ed0*/  LDC R3, c[0x0][0x634] ;  /* 0x00018d00ff037b82 */ /* 0x000e640000000800 */
[----:B-1----:R-:W-:-:S05]  /*0ee0*/  IADD3 R3, P0, R16, R3, RZ ;  /* 0x0000000310037210 */ /* 0x002fca0007f1e0ff */
[----:B------:R-:W-:-:S04]  /*0ef0*/  IMAD.X R15, RZ, RZ, R17, P0 ;  /* 0x000000ffff0f7224 */ /* 0x000fc800000e0611 */
[----:B------:R-:W-:-:S04]  /*0f00*/  IMAD.WIDE.U32 R8, R15, R18, RZ ;  /* 0x000000120f087225 */ /* 0x000fc800078e00ff */
[----:B0-----:R-:W-:-:S04]  /*0f10*/  IMAD.WIDE.U32 R10, P0, R3, R19, R8 ;  /* 0x00000013030a7225 */ /* 0x001fc80007800008 */
[----:B------:R-:W-:-:S04]  /*0f20*/  IMAD.WIDE.U32 R8, R3, R18, RZ ;  /* 0x0000001203087225 */ /* 0x000fc800078e00ff */
[----:B------:R-:W-:Y:S01]  /*0f30*/  IMAD.X R13, RZ, RZ, RZ, P0 ;  /* 0x000000ffff0d7224 */ /* 0x000fe200000e06ff */
[----:B------:R-:W-:Y:S01]  /*0f40*/  IADD3 RZ, P0, R9, R10, RZ ;  /* 0x0000000a09ff7210 */ /* 0x000fe20007f1e0ff */
[----:B------:R-:W-:-:S04]  /*0f50*/  IMAD.MOV.U32 R12, RZ, RZ, R11 ;  /* 0x000000ffff0c7224 */ /* 0x000fc800078e000b */
[----:B------:R-:W-:-:S08]  /*0f60*/  IMAD.WIDE.U32.X R8, R15, R19, R12, P0 ;  /* 0x000000130f087225 */ /* 0x000fd000000e040c */
.L_x_13:
[----:B------:R-:W1:Y:S01]  /*0f70*/  LDC.64 R30, c[0x0][0x640] ;  /* 0x00019000ff1e7b82 */ /* 0x000e620000000a00 */
[-CC-:B------:R-:W-:Y:S02]  /*0f80*/  SHF.R.U64 R32, R8, R22.reuse, R9.reuse ;  /* 0x0000001608207219 */ /* 0x180fe40000001209 */
[----:B------:R-:W-:Y:S02]  /*0f90*/  SHF.R.U32.HI R3, RZ, R22, R9 ;  /* 0x00000016ff037219 */ /* 0x000fe40000011609 */
[----:B0-----:R-:W-:-:S03]  /*0fa0*/  IADD3 R11, P0, RZ, -R32, RZ ;  /* 0x80000020ff0b7210 */ /* 0x001fc60007f1e0ff */
[----:B------:R-:W0:Y:S02]  /*0fb0*/  LDC R12, c[0x0][0x618] ;  /* 0x00018600ff0c7b82 */ /* 0x000e240000000800 */
[----:B------:R-:W-:Y:S02]  /*0fc0*/  IMAD.X R3, RZ, RZ, ~R3, P0 ;  /* 0x000000ffff037224 */ /* 0x000fe400000e0e03 */
[----:B------:R-:W-:-:S04]  /*0fd0*/  IMAD.WIDE.U32 R8, R11, R26, R16 ;  /* 0x0000001a0b087225 */ /* 0x000fc800078e0010 */
[----:B------:R-:W3:Y:S01]  /*0fe0*/  LDC R22, c[0x0][0x608] ;  /* 0x00018200ff167b82 */ /* 0x000ee20000000800 */
[----:B------:R-:W-:-:S04]  /*0ff0*/  IMAD R10, R3, R26, RZ ;  /* 0x0000001a030a7224 */ /* 0x000fc800078e02ff */
[----:B------:R-:W-:Y:S02]  /*1000*/  IMAD R3, R11, R27, R10 ;  /* 0x0000001b0b037224 */ /* 0x000fe400078e020a */
[----:B------:R-:W-:Y:S01]  /*1010*/  IMAD.MOV.U32 R10, RZ, RZ, -0x1 ;  /* 0xffffffffff0a7424 */ /* 0x000fe200078e00ff */
[----:B------:R-:W4:Y:S01]  /*1020*/  LDC R29, c[0x0][0x658] ;  /* 0x00019600ff1d7b82 */ /* 0x000f220000000800 */
[----:B------:R-:W-:Y:S01]  /*1030*/  IMAD.IADD R3, R9, 0x1, R3 ;  /* 0x0000000109037824 */ /* 0x000fe200078e0203 */
[----:B-1----:R-:W-:-:S04]  /*1040*/  ISETP.NE.U32.AND P0, PT, R30, RZ, PT ;  /* 0x000000ff1e00720c */ /* 0x002fc80003f05070 */
[----:B------:R-:W-:Y:S02]  /*1050*/  ISETP.NE.AND.EX P0, PT, R31, RZ, PT, P0 ;  /* 0x000000ff1f00720c */ /* 0x000fe40003f05300 */
[----:B------:R-:W1:Y:S01]  /*1060*/  LDC R26, c[0x0][0x600] ;  /* 0x00018000ff1a7b82 */ /* 0x000e620000000800 */
[-CC-:B0-----:R-:W-:Y:S02]  /*1070*/  SHF.R.U64 R18, R8, R12.reuse, R3.reuse ;  /* 0x0000000c08127219 */ /* 0x181fe40000001203 */
[----:B------:R-:W-:-:S05]  /*1080*/  SHF.R.U32.HI R3, RZ, R12, R3 ;  /* 0x0000000cff037219 */ /* 0x000fca0000011603 */
[----:B------:R-:W0:Y:S01]  /*1090*/  LDC R27, c[0x0][0x648] ;  /* 0x00019200ff1b7b82 */ /* 0x000e220000000800 */
[-CC-:B---3--:R-:W-:Y:S02]  /*10a0*/  SHF.R.U64 R34, R18, R22.reuse, R3.reuse ;  /* 0x0000001612227219 */ /* 0x188fe40000001203 */
[----:B------:R-:W-:Y:S01]  /*10b0*/  SHF.R.U32.HI R8, RZ, R22, R3 ;  /* 0x00000016ff087219 */ /* 0x000fe20000011603 */
[----:B------:R-:W-:-:S04]  /*10c0*/  IMAD.MOV.U32 R22, RZ, RZ, 0x1 ;  /* 0x00000001ff167424 */ /* 0x000fc800078e00ff */
[----:B------:R-:W3:Y:S01]  /*10d0*/  LDC R33, c[0x0][0x638] ;  /* 0x00018e00ff217b82 */ /* 0x000ee20000000800 */
[-CC-:B----4-:R-:W-:Y:S02]  /*10e0*/  SHF.R.U64 R36, R34, R29.reuse, R8.reuse ;  /* 0x0000001d22247219 */ /* 0x190fe40000001208 */
[-C--:B------:R-:W-:Y:S02]  /*10f0*/  SHF.L.U32 R3, R10, R29.reuse, RZ ;  /* 0x0000001d0a037219 */ /* 0x080fe400000006ff */
[----:B------:R-:W-:Y:S01]  /*1100*/  SHF.R.U32.HI R9, RZ, R29, R8 ;  /* 0x0000001dff097219 */ /* 0x000fe20000011608 */
[----:B------:R-:W-:Y:S01]  /*1110*/  IMAD.MOV.U32 R8, RZ, RZ, R36 ;  /* 0x000000ffff087224 */ /* 0x000fe200078e0024 */
[----:B------:R-:W-:Y:S01]  /*1120*/  LOP3.LUT R15, RZ, R3, RZ, 0x33, !PT ;  /* 0x00000003ff0f7212 */ /* 0x000fe200078e33ff */
[----:B------:R-:W4:Y:S01]  /*1130*/  LDC R28, c[0x0][0x610] ;  /* 0x00018400ff1c7b82 */ /* 0x000f220000000800 */
[----:B------:R-:W-:Y:S05]  /*1140*/  @!P0 BRA `(.L_x_14) ;  /* 0x0000000000288947 */ /* 0x000fea0003800000 */
[----:B------:R-:W2:Y:S02]  /*1150*/  LDC R3, c[0x0][0x64c] ;  /* 0x00019300ff037b82 */ /* 0x000ea40000000800 */
[----:B--2---:R-:W-:-:S05]  /*1160*/  IADD3 R3, P0, R36, R3, RZ ;  /* 0x0000000324037210 */ /* 0x004fca0007f1e0ff */
[----:B------:R-:W-:-:S04]  /*1170*/  IMAD.X R19, RZ, RZ, R9, P0 ;  /* 0x000000ffff137224 */ /* 0x000fc800000e0609 */
[----:B------:R-:W-:-:S04]  /*1180*/  IMAD.WIDE.U32 R8, R19, R30, RZ ;  /* 0x0000001e13087225 */ /* 0x000fc800078e00ff */
[----:B------:R-:W-:-:S04]  /*1190*/  IMAD.WIDE.U32 R10, P0, R3, R31, R8 ;  /* 0x0000001f030a7225 */ /* 0x000fc80007800008 */
[----:B------:R-:W-:-:S04]  /*11a0*/  IMAD.WIDE.U32 R8, R3, R30, RZ ;  /* 0x0000001e03087225 */ /* 0x000fc800078e00ff */
[----:B------:R-:W-:Y:S01]  /*11b0*/  IMAD.X R13, RZ, RZ, RZ, P0 ;  /* 0x000000ffff0d7224 */ /* 0x000fe200000e06ff */
[----:B------:R-:W-:Y:S01]  /*11c0*/  IADD3 RZ, P0, R9, R10, RZ ;  /* 0x0000000a09ff7210 */ /* 0x000fe20007f1e0ff */
[----:B------:R-:W-:-:S04]  /*11d0*/  IMAD.MOV.U32 R12, RZ, RZ, R11 ;  /* 0x000000ffff0c7224 */ /* 0x000fc800078e000b */
[----:B------:R-:W-:-:S08]  /*11e0*/  IMAD.WIDE.U32.X R8, R19, R31, R12, P0 ;  /* 0x0000001f13087225 */ /* 0x000fd000000e040c */
.L_x_14:
[----:B0-----:R-:W-:Y:S01]  /*11f0*/  SHF.R.U64 R7, R8, R27, R9 ;  /* 0x0000001b08077219 */ /* 0x001fe20000001209 */
[----:B-1----:R-:W-:Y:S01]  /*1200*/  VIADD R9, R26, 0xffffffff ;  /* 0xffffffff1a097836 */ /* 0x002fe20000000000 */
[----:B------:R-:W-:Y:S01]  /*1210*/  SHF.L.U32 R3, R22, R29, RZ ;  /* 0x0000001d16037219 */ /* 0x000fe200000006ff */
[----:B------:R-:W-:Y:S01]  /*1220*/  @P1 IMAD R21, R25, R24, R6 ;  /* 0x0000001819151224 */ /* 0x000fe200078e0206 */
[----:B------:R-:W-:Y:S01]  /*1230*/  LOP3.LUT R8, R34, R15, RZ, 0xc0, !PT ;  /* 0x0000000f22087212 */ /* 0x000fe200078ec0ff */
[----:B------:R-:W-:Y:S02]  /*1240*/  IMAD.MOV R10, RZ, RZ, -R7 ;  /* 0x000000ffff0a7224 */ /* 0x000fe400078e0a07 */
[----:B------:R-:W-:Y:S02]  /*1250*/  IMAD.MOV.U32 R6, RZ, RZ, 0x1 ;  /* 0x00000001ff067424 */ /* 0x000fe400078e00ff */
[----:B------:R-:W-:Y:S01]  /*1260*/  IMAD R8, R3, R7, R8 ;  /* 0x0000000703087224 */ /* 0x000fe200078e0208 */
[----:B------:R-:W-:Y:S01]  /*1270*/  LOP3.LUT R7, R18, R9, RZ, 0xc0, !PT ;  /* 0x0000000912077212 */ /* 0x000fe200078ec0ff */
[----:B---3--:R-:W-:-:S02]  /*1280*/  IMAD R3, R10, R33, R36 ;  /* 0x000000210a037224 */ /* 0x008fc400078e0224 */
[----:B----4-:R-:W-:Y:S02]  /*1290*/  IMAD R22, R8, R28, R21 ;  /* 0x0000001c08167224 */ /* 0x010fe400078e0215 */
[----:B------:R-:W-:Y:S01]  /*12a0*/  IMAD R7, R3, R26, R7 ;  /* 0x0000001a03077224 */ /* 0x000fe200078e0207 */
[----:B------:R-:W-:Y:S01]  /*12b0*/  PRMT R3, R6, 0x7610, R3 ;  /* 0x0000761006037816 */ /* 0x000fe20000000003 */
[----:B------:R-:W-:-:S03]  /*12c0*/  IMAD.MOV.U32 R19, RZ, RZ, R32 ;  /* 0x000000ffff137224 */ /* 0x000fc600078e0020 */
[----:B------:R-:W-:Y:S02]  /*12d0*/  SEL R18, R7, R22, !P1 ;  /* 0x0000001607127207 */ /* 0x000fe40004800000 */
[----:B------:R-:W-:-:S07]  /*12e0*/  SEL R22, R22, R7, !P1 ;  /* 0x0000000716167207 */ /* 0x000fce0004800000 */
.L_x_12:
[----:B------:R-:W-:Y:S05]  /*12f0*/  @!P3 BRA `(.L_x_15) ;  /* 0x00000000000cb947 */ /* 0x000fea0003800000 */
[----:B------:R-:W-:Y:S01]  /*1300*/  UCGABAR_WAIT ;  /* 0x0000000000007dc7 */ /* 0x000fe20008000000 */
[----:B------:R-:W-:Y:S01]  /*1310*/  CCTL.IVALL ;  /* 0x00000000ff00798f */ /* 0x000fe20002000000 */
[----:B------:R-:W-:Y:S05]  /*1320*/  BRA `(.L_x_16) ;  /* 0x0000000000047947 */ /* 0x000fea0003800000 */
.L_x_15:
[----:B------:R-:W-:Y:S06]  /*1330*/  BAR.SYNC.DEFER_BLOCKING 0x0 ;  /* 0x0000000000007b1d */ /* 0x000fec0000010000 */
.L_x_16:
[----:B------:R-:W-:Y:S05]  /*1340*/  @!P2 BRA `(.L_x_17) ;  /* 0x0000003c0018a947 */ /* 0x000fea0003800000 */
[----:B------:R-:W-:-:S13]  /*1350*/  ISETP.GT.U32.AND P0, PT, R35, 0x1, PT ;  /* 0x000000012300780c */ /* 0x000fda0003f04070 */
[----:B------:R-:W-:Y:S05]  /*1360*/  @P0 EXIT ;  /* 0x000000000000094d */ /* 0x000fea0003800000 */
.L_x_18:
[----:B------:R-:W-:-:S08]  /*1370*/  NOP ;  /* 0x0000000000007918 */ /* 0x000fd00000000000 */
[----:B------:R-:W1:Y:S02]  /*1380*/  USETMAXREG.TRY_ALLOC.CTAPOOL UP0, 0xe8 ;  /* 0x000000e8000079c8 */ /* 0x000e640008000600 */
[----:B-1----:R-:W-:-:S13]  /*1390*/  PLOP3.LUT P0, PT, PT, PT, UP0, 0x80, 0x0 ;  /* 0x000000000000781c */ /* 0x002fda0003f0f008 */
[----:B------:R-:W-:Y:S05]  /*13a0*/  @!P0 BRA `(.L_x_18) ;  /* 0xfffffffc00f08947 */ /* 0x000fea000383ffff */
[----:B------:R-:W-:-:S13]  /*13b0*/  LOP3.LUT P0, RZ, R3, 0xff, RZ, 0xc0, !PT ;  /* 0x000000ff03ff7812 */ /* 0x000fda000780c0ff */
[----:B------:R-:W-:Y:S05]  /*13c0*/  @!P0 EXIT ;  /* 0x000000000000894d */ /* 0x000fea0003800000 */
[----:B------:R-:W3:Y:S01]  /*13d0*/  LDL.64 R12, [R1] ;  /* 0x00000000010c7983 */ /* 0x000ee20000100a00 */
[----:B------:R-:W1:Y:S01]  /*13e0*/  S2UR UR4, SR_CgaCtaId ;  /* 0x00000000000479c3 */ /* 0x000e620000008800 */
[CC--:B------:R-:W-:Y:S01]  /*13f0*/  LEA.HI R3, R20.reuse, R5.reuse, RZ, 0x2 ;  /* 0x0000000514037211 */ /* 0x0c0fe200078f10ff */
[----:B------:R-:W-:Y:S01]  /*1400*/  UMOV UR40, 0x400 ;  /* 0x0000040000287882 */ /* 0x000fe20000000000 */
[----:B------:R-:W-:Y:S01]  /*1410*/  UISETP.LT.AND UP0, UPT, UR37, 0x1, UPT ;  /* 0x000000012500788c */ /* 0x000fe2000bf01270 */
[----:B------:R-:W-:Y:S01]  /*1420*/  LEA.HI R20, R20, R5, RZ, 0x5 ;  /* 0x0000000514147211 */ /* 0x000fe200078f28ff */
[----:B------:R-:W-:Y:S01]  /*1430*/  UIADD3 UR5, UR43, -0x1, URZ ;  /* 0xffffffff2b057890 */ /* 0x000fe2000fffe03f */
[----:B------:R-:W-:Y:S01]  /*1440*/  LOP3.LUT R4, R3, 0xfffffffc, RZ, 0xc0, !PT ;  /* 0xfffffffc03047812 */ /* 0x000fe200078ec0ff */
[----:B------:R-:W-:Y:S01]  /*1450*/  USEL UR42, UR37, 0x1, UP0 ;  /* 0x00000001252a7887 */ /* 0x000fe20008000000 */
[----:B------:R-:W4:Y:S01]  /*1460*/  LDC R65, c[0x0][0x658] ;  /* 0x00019600ff417b82 */ /* 0x000f220000000800 */
[--C-:B------:R-:W-:Y:S01]  /*1470*/  SHF.R.S32.HI R60, RZ, 0x2, R3.reuse ;  /* 0x00000002ff3c7819 */ /* 0x100fe20000011403 */
[----:B------:R-:W-:Y:S01]  /*1480*/  UISETP.NE.AND UP0, UPT, UR5, URZ, UPT ;  /* 0x0000003f0500728c */ /* 0x000fe2000bf05270 */
[----:B------:R-:W-:Y:S01]  /*1490*/  SHF.R.S32.HI R3, RZ, 0x1f, R3 ;  /* 0x0000001fff037819 */ /* 0x000fe20000011403 */
[----:B------:R-:W-:Y:S01]  /*14a0*/  IMAD.IADD R4, R5, 0x1, -R4 ;  /* 0x0000000105047824 */ /* 0x000fe200078e0a04 */
[----:B------:R-:W-:Y:S01]  /*14b0*/  ULDC UR8, c[0x0][0x284] ;  /* 0x0000a10000087ab9 */ /* 0x000fe20000000800 */
[----:B------:R-:W-:Y:S01]  /*14c0*/  IMAD.MOV.U32 R8, RZ, RZ, -0x1 ;  /* 0xffffffffff087424 */ /* 0x000fe200078e00ff */
[----:B------:R-:W-:Y:S01]  /*14d0*/  LEA.HI R3, R3, R60, RZ, 0x3 ;  /* 0x0000003c03037211 */ /* 0x000fe200078f18ff */
[----:B------:R-:W2:Y:S01]  /*14e0*/  LDC.64 R6, c[0x0][0x5c8] ;  /* 0x00017200ff067b82 */ /* 0x000ea20000000a00 */
[----:B------:R-:W-:Y:S01]  /*14f0*/  USEL UR7, URZ, 0x1, UP0 ;  /* 0x000000013f077887 */ /* 0x000fe20008000000 */
[----:B0-----:R-:W-:Y:S01]  /*1500*/  IMAD.MOV.U32 R10, RZ, RZ, 0x1 ;  /* 0x00000001ff0a7424 */ /* 0x001fe200078e00ff */
[----:B------:R-:W-:Y:S01]  /*1510*/  LOP3.LUT R3, R3, 0xfffffff8, RZ, 0xc0, !PT ;  /* 0xfffffff803037812 */ /* 0x000fe200078ec0ff */
[----:B------:R-:W-:Y:S01]  /*1520*/  IMAD.SHL.U32 R62, R4, 0x2, RZ ;  /* 0x00000002043e7824 */ /* 0x000fe200078e00ff */
[----:B------:R-:W-:Y:S01]  /*1530*/  LOP3.LUT R76, R23, 0x1, RZ, 0xfc, !PT ;  /* 0x00000001174c7812 */ /* 0x000fe200078efcff */
[----:B------:R-:W-:Y:S01]  /*1540*/  USHF.L.U32 UR39, UR37, 0x1, URZ ;  /* 0x0000000125277899 */ /* 0x000fe2000800063f */
[----:B------:R-:W-:Y:S01]  /*1550*/  IMAD.U32 R77, RZ, RZ, UR7 ;  /* 0x00000007ff4d7e24 */ /* 0x000fe2000f8e00ff */
[----:B------:R-:W0:Y:S01]  /*1560*/  LDC R67, c[0x0][0x288] ;  /* 0x0000a200ff437b82 */ /* 0x000e220000000800 */
[----:B-1----:R-:W-:Y:S01]  /*1570*/  ULEA UR40, UR4, UR40, 0x18 ;  /* 0x0000002804287291 */ /* 0x002fe2000f8ec03f */
[----:B------:R-:W-:Y:S01]  /*1580*/  IMAD.IADD R60, R60, 0x1, -R3 ;  /* 0x000000013c3c7824 */ /* 0x000fe200078e0a03 */
[----:B------:R-:W-:Y:S01]  /*1590*/  USHF.L.U32 UR4, UR5, 0x3, URZ ;  /* 0x0000000305047899 */ /* 0x000fe2000800063f */
[----:B------:R-:W-:Y:S01]  /*15a0*/  SHF.R.S32.HI R3, RZ, 0x5, R20 ;  /* 0x00000005ff037819 */ /* 0x000fe20000011414 */
[----:B------:R-:W-:Y:S01]  /*15b0*/  UIADD3 UR5, UR40, 0x100, URZ ;  /* 0x0000010028057890 */ /* 0x000fe2000fffe03f */
[----:B------:R-:W-:Y:S01]  /*15c0*/  SHF.R.S32.HI R63, RZ, 0x1f, R62 ;  /* 0x0000001fff3f7819 */ /* 0x000fe2000001143e */
[----:B------:R-:W-:Y:S01]  /*15d0*/  UIADD3 UR6, UR40, 0x18100, URZ ;  /* 0x0001810028067890 */ /* 0x000fe2000fffe03f */
[----:B------:R-:W1:Y:S01]  /*15e0*/  LDC R68, c[0x0][0x600] ;  /* 0x00018000ff447b82 */ /* 0x000e620000000800 */
[--C-:B------:R-:W-:Y:S01]  /*15f0*/  SHF.R.S32.HI R61, RZ, 0x1f, R60.reuse ;  /* 0x0000001fff3d7819 */ /* 0x100fe2000001143c */
[----:B------:R-:W-:Y:S01]  /*1600*/  USHF.R.U32.HI UR5, URZ, 0x4, UR5 ;  /* 0x000000043f057899 */ /* 0x000fe20008011605 */
[C-C-:B------:R-:W-:Y:S01]  /*1610*/  IMAD R70, R3.reuse, -0x10, -R60.reuse ;  /* 0xfffffff003467824 */ /* 0x140fe200078e0a3c */
[----:B------:R-:W-:Y:S01]  /*1620*/  USHF.R.U32.HI UR6, URZ, 0x4, UR6 ;  /* 0x000000043f067899 */ /* 0x000fe20008011606 */
[-C--:B----4-:R-:W-:Y:S01]  /*1630*/  SHF.L.U32 R8, R8, R65.reuse, RZ ;  /* 0x0000004108087219 */ /* 0x090fe200000006ff */
[----:B------:R-:W-:Y:S01]  /*1640*/  UIADD3 UR41, UR40, 0x40, URZ ;  /* 0x0000004028297890 */ /* 0x000fe2000fffe03f */
[----:B------:R-:W-:Y:S01]  /*1650*/  IMAD.WIDE R60, R3, 0x10, R60 ;  /* 0x00000010033c7825 */ /* 0x000fe200078e023c */
[----:B------:R-:W-:Y:S01]  /*1660*/  ULOP3.LUT UR4, UR4, 0x8, URZ, 0xc0, !UPT ;  /* 0x0000000804047892 */ /* 0x000fe2000f8ec03f */
[----:B------:R-:W-:Y:S01]  /*1670*/  SHF.L.U32 R65, R10, R65, RZ ;  /* 0x000000410a417219 */ /* 0x000fe200000006ff */
[----:B------:R-:W-:Y:S01]  /*1680*/  ULOP3.LUT UR5, UR5, 0x3fff, URZ, 0xc0, !UPT ;  /* 0x00003fff05057892 */ /* 0x000fe2000f8ec03f */
[C---:B--2---:R-:W-:Y:S01]  /*1690*/  SHF.L.U64.HI R64, R6.reuse, 0x3, R7 ;  /* 0x0000000306407819 */ /* 0x044fe20000010207 */
[----:B------:R-:W-:Y:S01]  /*16a0*/  ULOP3.LUT UR6, UR6, 0x3fff, URZ, 0xc0, !UPT ;  /* 0x00003fff06067892 */ /* 0x000fe2000f8ec03f */
[----:B------:R-:W-:Y:S01]  /*16b0*/  IMAD.SHL.U32 R59, R6, 0x8, RZ ;  /* 0x00000008063b7824 */ /* 0x000fe200078e00ff */
[----:B------:R-:W-:Y:S01]  /*16c0*/  LOP3.LUT R69, RZ, R8, RZ, 0x33, !PT ;  /* 0x00000008ff457212 */ /* 0x000fe200078e33ff */
[----:B------:R-:W-:Y:S01]  /*16d0*/  VIADD R70, R70, UR8 ;  /* 0x0000000846467c36 */ /* 0x000fe20008000000 */
[----:B------:R-:W-:Y:S01]  /*16e0*/  UIADD3 UR42, -UR42, UR37, URZ ;  /* 0x000000252a2a7290 */ /* 0x000fe2000fffe13f */
[----:B0-----:R-:W-:Y:S01]  /*16f0*/  IMAD R67, R4, -0x2, R67 ;  /* 0xfffffffe04437824 */ /* 0x001fe200078e0243 */
[----:B------:R-:W-:-:S02]  /*1700*/  ULEA UR43, UR43, UR41, 0x3 ;  /* 0x000000292b2b7291 */ /* 0x000fc4000f8e183f */
[----:B------:R-:W-:Y:S02]  /*1710*/  ULOP3.LUT UR44, UR4, 0x8, URZ, 0x3c, !UPT ;  /* 0x00000008042c7892 */ /* 0x000fe4000f8e3c3f */
[----:B------:R-:W-:Y:S01]  /*1720*/  ULOP3.LUT UR45, UR4, 0x18, URZ, 0x3c, !UPT ;  /* 0x00000018042d7892 */ /* 0x000fe2000f8e3c3f */
[----:B-1----:R-:W-:Y:S01]  /*1730*/  VIADD R68, R68, 0xffffffff ;  /* 0xffffffff44447836 */ /* 0x002fe20000000000 */
[----:B------:R-:W-:Y:S02]  /*1740*/  ULOP3.LUT UR46, UR5, 0x10000, URZ, 0xfc, !UPT ;  /* 0x00010000052e7892 */ /* 0x000fe4000f8efc3f */
[----:B------:R-:W-:Y:S01]  /*1750*/  ULOP3.LUT UR47, UR6, 0x10000, URZ, 0xfc, !UPT ;  /* 0x00010000062f7892 */ /* 0x000fe2000f8efc3f */
[----:B---3--:R-:W-:-:S11]  /*1760*/  SHF.L.U64.HI R66, R12, 0x1, R0 ;  /* 0x000000010c427819 */ /* 0x008fd60000010200 */
.L_x_102:
[----:B------:R-:W-:-:S04]  /*1770*/  SHF.L.U32 R0, R77, 0x1f, RZ ;  /* 0x0000001f4d007819 */ /* 0x000fc800000006ff */
[----:B------:R-:W0:Y:S02]  /*1780*/  SYNCS.PHASECHK.TRANS64.TRYWAIT P0, [UR43+-0x8], R0 ;  /* 0xfffff800ff0075a7 */ /* 0x000e24000800016b */
[----:B01-34-:R-:W-:Y:S05]  /*1790*/  @!P0 BRA `(.L_x_19) ;  /* 0x00000048006c8947 */ /* 0x01bfea0003800000 */
.L_x_123:
[----:B------:R-:W-:Y:S02]  /*17a0*/  ULDC UR4, c[0x0][0x28c] ;  /* 0x0000a30000047ab9 */ /* 0x000fe40000000800 */
[----:B------:R-:W-:-:S13]  /*17b0*/  ISETP.LT.AND P0, PT, RZ, UR4, PT ;  /* 0x00000004ff007c0c */ /* 0x000fda000bf01270 */
[----:B------:R-:W-:Y:S05]  /*17c0*/  @P0 BRA `(.L_x_20) ;  /* 0x0000000000400947 */ /* 0x000fea0003800000 */
[----:B0-----:R-:W-:Y:S01]  /*17d0*/  MOV R0, 0x0 ;  /* 0x0000000000007802 */ /* 0x001fe20000000f00 */
[----:B------:R-:W-:Y:S01]  /*17e0*/  ULDC.64 UR4, c[0x4][0x68] ;  /* 0x01001a0000047ab9 */ /* 0x000fe20000000a00 */
[----:B------:R-:W-:Y:S01]  /*17f0*/  ULDC.64 UR6, c[0x4][0x8] ;  /* 0x0100020000067ab9 */ /* 0x000fe20000000a00 */
[----:B------:R-:W-:Y:S01]  /*1800*/  IMAD.U32 R4, RZ, RZ, UR4 ;  /* 0x00000004ff047e24 */ /* 0x000fe2000f8e00ff */
[----:B------:R0:W1:Y:S01]  /*1810*/  LDC.64 R14, c[0x4][R0] ;  /* 0x01000000000e7b82 */ /* 0x0000620000000a00 */
[----:B------:R-:W-:Y:S01]  /*1820*/  IMAD.U32 R5, RZ, RZ, UR5 ;  /* 0x00000005ff057e24 */ /* 0x000fe2000f8e00ff */
[----:B------:R-:W-:Y:S01]  /*1830*/  ULDC.64 UR4, c[0x4][0x70] ;  /* 0x01001c0000047ab9 */ /* 0x000fe20000000a00 */
[----:B------:R-:W-:Y:S02]  /*1840*/  IMAD.U32 R10, RZ, RZ, UR6 ;  /* 0x00000006ff0a7e24 */ /* 0x000fe4000f8e00ff */
[----:B------:R-:W-:Y:S02]  /*1850*/  IMAD.U32 R6, RZ, RZ, UR4 ;  /* 0x00000004ff067e24 */ /* 0x000fe4000f8e00ff */
[----:B------:R-:W-:-:S02]  /*1860*/  IMAD.U32 R7, RZ, RZ, UR5 ;  /* 0x00000005ff077e24 */ /* 0x000fc4000f8e00ff */
[----:B------:R-:W-:Y:S02]  /*1870*/  IMAD.U32 R11, RZ, RZ, UR7 ;  /* 0x00000007ff0b7e24 */ /* 0x000fe4000f8e00ff */
[----:B------:R-:W-:Y:S02]  /*1880*/  IMAD.MOV.U32 R8, RZ, RZ, 0x1e1 ;  /* 0x000001e1ff087424 */ /* 0x000fe400078e00ff */
[----:B------:R-:W-:Y:S02]  /*1890*/  IMAD.MOV.U32 R12, RZ, RZ, 0x1 ;  /* 0x00000001ff0c7424 */ /* 0x000fe400078e00ff */
[----:B0-----:R-:W-:-:S07]  /*18a0*/  IMAD.MOV.U32 R13, RZ, RZ, RZ ;  /* 0x000000ffff0d7224 */ /* 0x001fce00078e00ff */
[----:B------:R-:W-:-:S07]  /*18b0*/  LEPC R20, `(.L_x_20) ;  /* 0x000000001014794e */ /* 0x000fce0000000000 */
[----:B-1---5:R-:W-:Y:S05]  /*18c0*/  CALL.ABS.NOINC R14 ;  /* 0x000000000e007343 */ /* 0x022fea0003c00000 */
.L_x_20:
[----:B------:R-:W-:-:S13]  /*18d0*/  ISETP.NE.AND P0, PT, R76, 0x3, PT ;  /* 0x000000034c00780c */ /* 0x000fda0003f05270 */
[----:B------:R-:W-:Y:S05]  /*18e0*/  @!P0 BRA `(.L_x_21) ;  /* 0x0000000000048947 */ /* 0x000fea0003800000 */
[----:B------:R-:W-:Y:S01]  /*18f0*/  BPT.TRAP 0x1 ;  /* 0x000000040000795c */ /* 0x000fe20000300000 */
.L_x_21:
[----:B0-----:R-:W-:Y:S02]  /*1900*/  IMAD.U32 R3, RZ, RZ, UR36 ;  /* 0x00000024ff037e24 */ /* 0x001fe4000f8e00ff */
[----:B------:R-:W-:-:S03]  /*1910*/  IMAD.U32 R0, RZ, RZ, UR38 ;  /* 0x00000026ff007e24 */ /* 0x000fc6000f8e00ff */
[----:B------:R-:W-:Y:S02]  /*1920*/  LEA R3, R3, UR40, 0x3 ;  /* 0x0000002803037c11 */ /* 0x000fe4000f8e18ff */
[----:B------:R-:W-:-:S04]  /*1930*/  SHF.L.U32 R0, R0, 0x1f, RZ ;  /* 0x0000001f00007819 */ /* 0x000fc800000006ff */
[----:B------:R0:W1:Y:S01]  /*1940*/  SYNCS.PHASECHK.TRANS64.TRYWAIT P1, [R3+URZ], R0 ;  /* 0x00000000030075a7 */ /* 0x000062000802017f */
[----:B------:R-:W-:Y:S05]  /*1950*/  @!P0 BRA `(.L_x_22) ;  /* 0x0000000000048947 */ /* 0x000fea0003800000 */
[----:B------:R-:W-:Y:S01]  /*1960*/  BPT.TRAP 0x1 ;  /* 0x000000040000795c */ /* 0x000fe20000300000 */
.L_x_22:
[----:B-1----:R-:W-:Y:S05]  /*1970*/  @P1 BRA `(.L_x_23) ;  /* 0x0000000000081947 */ /* 0x002fea0003800000 */
[----:B------:R-:W1:Y:S02]  /*1980*/  SYNCS.PHASECHK.TRANS64.TRYWAIT P1, [R3+URZ], R0 ;  /* 0x00000000030075a7 */ /* 0x000e64000802017f */
[----:B-1----:R-:W-:Y:S05]  /*1990*/  @!P1 BRA `(.L_x_24) ;  /* 0x0000004800049947 */ /* 0x002fea0003800000 */
.L_x_23:
[----:B------:R-:W-:Y:S05]  /*19a0*/  WARPSYNC.ALL ;  /* 0x0000000000007948 */ /* 0x000fea0003800000 */
[----:B------:R-:W-:Y:S01]  /*19b0*/  ULEA UR9, UR36, UR46, 0xb ;  /* 0x0000002e24097291 */ /* 0x000fe2000f8e583f */
[----:B------:R-:W-:Y:S01]  /*19c0*/  WARPGROUP.ARRIVE ;  /* 0x00000000000079c5 */ /* 0x000fe20000000000 */
[----:B------:R-:W-:Y:S01]  /*19d0*/  ULEA UR8, UR36, UR47, 0xb ;  /* 0x0000002f24087291 */ /* 0x000fe2000f8e583f */
[----:B01----:R-:W-:Y:S01]  /*19e0*/  IMAD.U32 R0, RZ, RZ, UR42 ;  /* 0x0000002aff007e24 */ /* 0x003fe2000f8e00ff */
[----:B------:R-:W-:Y:S01]  /*19f0*/  UMOV UR5, 0x40000040 ;  /* 0x4000004000057882 */ /* 0x000fe20000000000 */
[----:B------:R-:W-:-:S02]  /*1a00*/  UMOV UR7, 0x40000040 ;  /* 0x4000004000077882 */ /* 0x000fc40000000000 */
[----:B------:R-:W-:Y:S01]  /*1a10*/  UMOV UR4, UR9 ;  /* 0x0000000900047c82 */ /* 0x000fe20008000000 */
[----:B------:R-:W-:Y:S01]  /*1a20*/  ISETP.GE.AND P1, PT, R0, 0x1, PT ;  /* 0x000000010000780c */ /* 0x000fe20003f26270 */
[----:B------:R-:W-:Y:S02]  /*1a30*/  UMOV UR6, UR8 ;  /* 0x0000000800067c82 */ /* 0x000fe40008000000 */
[----:B------:R-:W-:Y:S01]  /*1a40*/  HGMMA.64x64x8.F32.TF32 R24, gdesc[UR4], RZ, !UPT, gsb0 ;  /* 0x04e00000041879f0 */ /* 0x000fe2000c0028ff */
[----:B------:R-:W-:Y:S02]  /*1a50*/  UIADD3 UR4, UR9, 0x2, URZ ;  /* 0x0000000209047890 */ /* 0x000fe4000fffe03f */
[----:B------:R-:W-:Y:S01]  /*1a60*/  UIADD3 UR6, UR8, 0x2, URZ ;  /* 0x0000000208067890 */ /* 0x000fe2000fffe03f */
[----:B------:R-:W-:Y:S01]  /*1a70*/  UMOV UR5, 0x40000040 ;  /* 0x4000004000057882 */ /* 0x000fe20000000000 */
[----:B------:R-:W-:Y:S01]  /*1a80*/  UMOV UR7, 0x40000040 ;  /* 0x4000004000077882 */ /* 0x000fe20000000000 */
[----:B------:R-:W-:-:S02]  /*1a90*/  WARPGROUP.DEPBAR.LE gsb0, 0x0 ;  /* 0x00008000000079c5 */ /* 0x000fc40000010000 */
[----:B------:R-:W-:-:S06]  /*1aa0*/  WARPGROUP.ARRIVE ;  /* 0x00000000000079c5 */ /* 0x000fcc0000000000 */
[----:B------:R-:W-:Y:S01]  /*1ab0*/  HGMMA.64x64x8.F32.TF32 R24, gdesc[UR4], R24, gsb0 ;  /* 0x04e00000041879f0 */ /* 0x000fe20008002818 */
[----:B------:R-:W-:Y:S02]  /*1ac0*/  UIADD3 UR4, UR9, 0x4, URZ ;  /* 0x0000000409047890 */ /* 0x000fe4000fffe03f */
[----:B------:R-:W-:Y:S01]  /*1ad0*/  UIADD3 UR6, UR8, 0x4, URZ ;  /* 0x0000000408067890 */ /* 0x000fe2000fffe03f */
[----:B------:R-:W-:Y:S01]  /*1ae0*/  UMOV UR5, 0x40000040 ;  /* 0x4000004000057882 */ /* 0x000fe20000000000 */
[----:B------:R-:W-:Y:S01]  /*1af0*/  UMOV UR7, 0x40000040 ;  /* 0x4000004000077882 */ /* 0x000fe20000000000 */
[----:B------:R-:W-:Y:S02]  /*1b00*/  WARPGROUP.DEPBAR.LE gsb0, 0x0 ;  /* 0x00008000000079c5 */ /* 0x000fe40000010000 */
        /* <DEDUP_REMOVED lines=92> */
[----:B------:R-:W-:Y:S03]  /*20d0*/  HGMMA.64x64x8.F32.TF32 R24, gdesc[UR4], R24, gsb0 ;  /* 0x04e00000041879f0 */ /* 0x000fe60008002818 */
[----:B------:R-:W-:Y:S02]  /*20e0*/  WARPGROUP.DEPBAR.LE gsb0, 0x0 ;  /* 0x00008000000079c5 */ /* 0x000fe40000010000 */
[----:B------:R-:W-:Y:S05]  /*20f0*/  @!P1 BRA `(.L_x_25) ;  /* 0x0000000800649947 */ /* 0x000fea0003800000 */
[----:B------:R-:W-:Y:S01]  /*2100*/  UIADD3 UR4, UR36, 0x1, URZ ;  /* 0x0000000124047890 */ /* 0x000fe2000fffe03f */
[----:B------:R-:W-:Y:S02]  /*2110*/  IMAD.U32 R0, RZ, RZ, UR42 ;  /* 0x0000002aff007e24 */ /* 0x000fe4000f8e00ff */
[----:B------:R-:W-:Y:S01]  /*2120*/  IMAD.U32 R3, RZ, RZ, UR36 ;  /* 0x00000024ff037e24 */ /* 0x000fe2000f8e00ff */
[----:B------:R-:W-:-:S04]  /*2130*/  UISETP.NE.AND UP0, UPT, UR4, 0x3, UPT ;  /* 0x000000030400788c */ /* 0x000fc8000bf05270 */
[----:B------:R-:W-:Y:S02]  /*2140*/  USEL UR5, URZ, 0x1, UP0 ;  /* 0x000000013f057887 */ /* 0x000fe40008000000 */
[----:B------:R-:W-:Y:S02]  /*2150*/  USEL UR4, UR4, URZ, UP0 ;  /* 0x0000003f04047287 */ /* 0x000fe40008000000 */
[----:B------:R-:W-:-:S06]  /*2160*/  ULOP3.LUT UR5, UR38, UR5, URZ, 0x3c, !UPT ;  /* 0x0000000526057292 */ /* 0x000fcc000f8e3c3f */
[----:B------:R-:W-:-:S07]  /*2170*/  IMAD.U32 R6, RZ, RZ, UR5 ;  /* 0x00000005ff067e24 */ /* 0x000fce000f8e00ff */
.L_x_32:
[----:B------:R-:W-:Y:S05]  /*2180*/  @!P0 BRA `(.L_x_26) ;  /* 0x0000000000048947 */ /* 0x000fea0003800000 */
[----:B------:R-:W-:Y:S01]  /*2190*/  BPT.TRAP 0x1 ;  /* 0x000000040000795c */ /* 0x000fe20000300000 */
.L_x_26:
[----:B------:R-:W-:Y:S01]  /*21a0*/  ULEA UR5, UR4, UR40, 0x3 ;  /* 0x0000002804057291 */ /* 0x000fe2000f8e183f */
[----:B------:R-:W-:-:S08]  /*21b0*/  SHF.L.U32 R4, R6, 0x1f, RZ ;  /* 0x0000001f06047819 */ /* 0x000fd000000006ff */
[----:B------:R0:W1:Y:S01]  /*21c0*/  SYNCS.PHASECHK.TRANS64.TRYWAIT P1, [UR5], R4 ;  /* 0x00000004ff0075a7 */ /* 0x0000620008020145 */
[----:B------:R-:W-:Y:S05]  /*21d0*/  @!P0 BRA `(.L_x_27) ;  /* 0x0000000000048947 */ /* 0x000fea0003800000 */
[----:B------:R-:W-:Y:S01]  /*21e0*/  BPT.TRAP 0x1 ;  /* 0x000000040000795c */ /* 0x000fe20000300000 */
.L_x_27:
[----:B-1----:R-:W-:Y:S05]  /*21f0*/  @P1 BRA `(.L_x_28) ;  /* 0x0000000000081947 */ /* 0x002fea0003800000 */
[----:B------:R-:W1:Y:S02]  /*2200*/  SYNCS.PHASECHK.TRANS64.TRYWAIT P1, [UR5], R4 ;  /* 0x00000004ff0075a7 */ /* 0x000e640008020145 */
[----:B-1----:R-:W-:Y:S05]  /*2210*/  @!P1 BRA `(.L_x_29) ;  /* 0x0000003c00f89947 */ /* 0x002fea0003800000 */
.L_x_28:
[----:B------:R-:W-:Y:S01]  /*2220*/  ULEA UR5, UR4, UR47, 0xb ;  /* 0x0000002f04057291 */ /* 0x000fe2000f8e583f */
[----:B------:R-:W-:Y:S01]  /*2230*/  WARPGROUP.ARRIVE ;  /* 0x00000000000079c5 */ /* 0x000fe20000000000 */
[----:B------:R-:W-:Y:S01]  /*2240*/  ULEA UR6, UR4, UR46, 0xb ;  /* 0x0000002e04067291 */ /* 0x000fe2000f8e583f */
[----:B------:R-:W-:Y:S01]  /*2250*/  UMOV UR11, 0x40000040 ;  /* 0x40000040000b7882 */ /* 0x000fe20000000000 */
[----:B------:R-:W-:-:S03]  /*2260*/  UMOV UR9, 0x40000040 ;  /* 0x4000004000097882 */ /* 0x000fc60000000000 */
[----:B------:R-:W-:Y:S02]  /*2270*/  UMOV UR10, UR5 ;  /* 0x00000005000a7c82 */ /* 0x000fe40008000000 */
[----:B------:R-:W-:Y:S02]  /*2280*/  UMOV UR8, UR6 ;  /* 0x0000000600087c82 */ /* 0x000fe40008000000 */
[----:B------:R-:W-:Y:S01]  /*2290*/  HGMMA.64x64x8.F32.TF32 R24, gdesc[UR8], R24, gsb0 ;  /* 0x04e00000081879f0 */ /* 0x000fe20008002818 */
        /* <DEDUP_REMOVED lines=107> */
[----:B------:R-:W-:Y:S01]  /*2950*/  BPT.TRAP 0x1 ;  /* 0x000000040000795c */ /* 0x000fe20000300000 */
.L_x_30:
[----:B------:R-:W-:-:S13]  /*2960*/  ISETP.NE.AND P1, PT, R71, RZ, PT ;  /* 0x000000ff4700720c */ /* 0x000fda0003f25270 */
[----:B01----:R-:W-:-:S05]  /*2970*/  @P1 LEA R4, R3, UR40, 0x3 ;  /* 0x0000002803041c11 */ /* 0x003fca000f8e18ff */
[----:B------:R-:W-:-:S05]  /*2980*/  @P1 VIADD R5, R4, 0x18 ;  /* 0x0000001804051836 */ /* 0x000fca0000000000 */
[----:B------:R-:W-:-:S04]  /*2990*/  @P1 PRMT R5, R56, 0x654, R5 ;  /* 0x0000065438051816 */ /* 0x000fc80000000005 */
[----:B------:R0:W-:Y:S01]  /*29a0*/  @P1 SYNCS.ARRIVE.TRANS64.RED.A1T0 RZ, [R5+URZ], RZ ;  /* 0x000000ff05ff19a7 */ /* 0x0001e2000810043f */
[----:B------:R-:W-:-:S13]  /*29b0*/  ISETP.GT.U32.AND P1, PT, R23, 0x1, PT ;  /* 0x000000011700780c */ /* 0x000fda0003f24070 */
[----:B0-----:R-:W-:Y:S05]  /*29c0*/  @P1 BRA `(.L_x_31) ;  /* 0x0000000000041947 */ /* 0x001fea0003800000 */
[----:B------:R-:W-:Y:S01]  /*29d0*/  BPT.TRAP 0x1 ;  /* 0x000000040000795c */ /* 0x000fe20000300000 */
.L_x_31:
[----:B------:R-:W-:Y:S01]  /*29e0*/  UIADD3 UR4, UR4, 0x1, URZ ;  /* 0x0000000104047890 */ /* 0x000fe2000fffe03f */
[C---:B------:R-:W-:Y:S01]  /*29f0*/  ISETP.GT.AND P2, PT, R0.reuse, 0x1, PT ;  /* 0x000000010000780c */ /* 0x040fe20003f44270 */
[----:B------:R-:W-:Y:S02]  /*2a00*/  VIADD R3, R3, 0x1 ;  /* 0x0000000103037836 */ /* 0x000fe40000000000 */
[----:B------:R-:W-:Y:S01]  /*2a10*/  UISETP.NE.AND UP0, UPT, UR4, 0x3, UPT ;  /* 0x000000030400788c */ /* 0x000fe2000bf05270 */
[----:B------:R-:W-:Y:S02]  /*2a20*/  VIADD R0, R0, 0xffffffff ;  /* 0xffffffff00007836 */ /* 0x000fe40000000000 */
[C---:B------:R-:W-:Y:S01]  /*2a30*/  ISETP.NE.AND P1, PT, R3.reuse, 0x3, PT ;  /* 0x000000030300780c */ /* 0x040fe20003f25270 */
[----:B------:R-:W-:Y:S02]  /*2a40*/  USEL UR5, URZ, 0x1, UP0 ;  /* 0x000000013f057887 */ /* 0x000fe40008000000 */
[----:B------:R-:W-:Y:S01]  /*2a50*/  USEL UR4, UR4, URZ, UP0 ;  /* 0x0000003f04047287 */ /* 0x000fe20008000000 */
[----:B------:R-:W-:-:S03]  /*2a60*/  SEL R3, R3, RZ, P1 ;  /* 0x000000ff03037207 */ /* 0x000fc60000800000 */
[----:B------:R-:W-:Y:S01]  /*2a70*/  LOP3.LUT R6, R6, UR5, RZ, 0x3c, !PT ;  /* 0x0000000506067c12 */ /* 0x000fe2000f8e3cff */
[----:B------:R-:W-:Y:S07]  /*2a80*/  @P2 BRA `(.L_x_32) ;  /* 0xfffffff400bc2947 */ /* 0x000fee000383ffff */
.L_x_25:
[----:B------:R-:W0:Y:S01]  /*2a90*/  LDC R0, c[0x0][0x28c] ;  /* 0x0000a300ff007b82 */ /* 0x000e220000000800 */
[----:B------:R-:W-:-:S04]  /*2aa0*/  IMAD.U32 R3, RZ, RZ, UR44 ;  /* 0x0000002cff037e24 */ /* 0x000fc8000f8e00ff */
[----:B------:R1:W-:Y:S01]  /*2ab0*/  SYNCS.ARRIVE.TRANS64.A1T0 RZ, [R3+UR41], RZ ;  /* 0x000000ff03ff79a7 */ /* 0x0003e20008100029 */
[----:B0-----:R-:W-:-:S13]  /*2ac0*/  ISETP.GE.AND P1, PT, R0, 0x1, PT ;  /* 0x000000010000780c */ /* 0x001fda0003f26270 */
[----:B-1----:R-:W-:Y:S05]  /*2ad0*/  @!P1 BRA `(.L_x_33) ;  /* 0x0000000000449947 */ /* 0x002fea0003800000 */
[----:B------:R-:W-:Y:S05]  /*2ae0*/  @!P0 BRA `(.L_x_34) ;  /* 0x0000000000048947 */ /* 0x000fea0003800000 */
[----:B------:R-:W-:Y:S01]  /*2af0*/  BPT.TRAP 0x1 ;  /* 0x000000040000795c */ /* 0x000fe20000300000 */
.L_x_34:
[----:B------:R-:W-:-:S13]  /*2b00*/  ISETP.NE.AND P0, PT, R71, RZ, PT ;  /* 0x000000ff4700720c */ /* 0x000fda0003f05270 */
[----:B------:R-:W-:-:S05]  /*2b10*/  VOTEU.ANY UP0, P0 ;  /* 0x00000000003f7886 */ /* 0x000fca0000000100 */
[----:B------:R-:W-:-:S06]  /*2b20*/  @UP0 UIADD3 UR4, UR36, UR42, URZ ;  /* 0x0000002a24040290 */ /* 0x000fcc000fffe03f */
[----:B------:R-:W-:Y:S02]  /*2b30*/  IMAD.U32 R4, RZ, RZ, UR4 ;  /* 0x00000004ff047e24 */ /* 0x000fe4000f8e00ff */
[----:B------:R-:W-:Y:S02]  /*2b40*/  IMAD.U32 R3, RZ, RZ, UR4 ;  /* 0x00000004ff037e24 */ /* 0x000fe4000f8e00ff */
[----:B------:R-:W-:-:S05]  /*2b50*/  @P0 IMAD.WIDE.U32 R4, R4, -0x55555555, RZ ;  /* 0xaaaaaaab04040825 */ /* 0x000fca00078e00ff */
[----:B------:R-:W-:-:S05]  /*2b60*/  @P0 SHF.R.U32.HI R0, RZ, 0x1, R5 ;  /* 0x00000001ff000819 */ /* 0x000fca0000011605 */
[----:B------:R-:W-:-:S05]  /*2b70*/  @P0 IMAD R0, R0, -0x3, R3 ;  /* 0xfffffffd00000824 */ /* 0x000fca00078e0203 */
[----:B------:R-:W-:-:S05]  /*2b80*/  @P0 LEA R0, R0, UR40, 0x3 ;  /* 0x0000002800000c11 */ /* 0x000fca000f8e18ff */
[----:B------:R-:W-:-:S05]  /*2b90*/  @P0 VIADD R3, R0, 0x18 ;  /* 0x0000001800030836 */ /* 0x000fca0000000000 */
[----:B------:R-:W-:-:S04]  /*2ba0*/  @P0 PRMT R3, R56, 0x654, R3 ;  /* 0x0000065438030816 */ /* 0x000fc80000000003 */
[----:B------:R0:W-:Y:S01]  /*2bb0*/  @P0 SYNCS.ARRIVE.TRANS64.RED.A1T0 RZ, [R3+URZ], RZ ;  /* 0x000000ff03ff09a7 */ /* 0x0001e2000810043f */
[----:B------:R-:W-:-:S13]  /*2bc0*/  ISETP.GT.U32.AND P0, PT, R23, 0x1, PT ;  /* 0x000000011700780c */ /* 0x000fda0003f04070 */
[----:B0-----:R-:W-:Y:S05]  /*2bd0*/  @P0 BRA `(.L_x_33) ;  /* 0x0000000000040947 */ /* 0x001fea0003800000 */
[----:B------:R-:W-:Y:S01]  /*2be0*/  BPT.TRAP 0x1 ;  /* 0x000000040000795c */ /* 0x000fe20000300000 */
.L_x_33:
[----:B------:R-:W-:Y:S01]  /*2bf0*/  SHF.L.U32 R0, R77, 0x1f, RZ ;  /* 0x0000001f4d007819 */ /* 0x000fe200000006ff */
[----:B------:R-:W-:Y:S01]  /*2c00*/  UIADD3 UR36, UR36, UR39, URZ ;  /* 0x0000002724247290 */ /* 0x000fe2000fffe03f */
[----:B------:R-:W-:Y:S01]  /*2c10*/  SHF.R.S32.HI R11, RZ, 0x1f, R19 ;  /* 0x0000001fff0b7819 */ /* 0x000fe20000011413 */
[----:B------:R-:W-:Y:S01]  /*2c20*/  UISETP.GE.U32.AND UP1, UPT, UR39, 0x3, UPT ;  /* 0x000000032700788c */ /* 0x000fe2000bf26070 */
[----:B------:R-:W0:Y:S01]  /*2c30*/  SYNCS.PHASECHK.TRANS64.TRYWAIT P0, [UR43+0x8], R0 ;  /* 0x00000800ff0075a7 */ /* 0x000e22000800016b */
[----:B------:R-:W-:-:S04]  /*2c40*/  UISETP.GT.U32.AND UP0, UPT, UR36, 0x2, UPT ;  /* 0x000000022400788c */ /* 0x000fc8000bf04070 */
[----:B------:R-:W-:-:S04]  /*2c50*/  UISETP.LT.U32.AND UP0, UPT, UR39, 0x3, UP0 ;  /* 0x000000032700788c */ /* 0x000fc80008701070 */
[----:B------:R-:W-:Y:S02]  /*2c60*/  USEL UR6, URZ, 0x1, !UP0 ;  /* 0x000000013f067887 */ /* 0x000fe4000c000000 */
[----:B------:R-:W-:Y:S02]  /*2c70*/  @UP1 UIMAD.WIDE.U32 UR4, UR36, -0x55555555, URZ ;  /* 0xaaaaaaab240418a5 */ /* 0x000fe4000f8e003f */
[----:B------:R-:W-:Y:S02]  /*2c80*/  ULOP3.LUT UR38, UR38, UR6, URZ, 0x3c, !UPT ;  /* 0x0000000626267292 */ /* 0x000fe4000f8e3c3f */
[----:B------:R-:W-:-:S04]  /*2c90*/  @UP1 USHF.R.U32.HI UR4, URZ, 0x1, UR5 ;  /* 0x000000013f041899 */ /* 0x000fc80008011605 */
[----:B------:R-:W-:Y:S01]  /*2ca0*/  @UP1 ULOP3.LUT UR38, UR38, 0x1, UR4, 0x78, !UPT ;  /* 0x0000000126261892 */ /* 0x000fe2000f8e7804 */
[----:B0-----:R-:W-:Y:S11]  /*2cb0*/  @!P0 BRA `(.L_x_35) ;  /* 0x0000003400688947 */ /* 0x001ff60003800000 */
.L_x_124:
[----:B0-----:R-:W-:Y:S01]  /*2cc0*/  IMAD.SHL.U32 R3, R22, 0x40, RZ ;  /* 0x0000004016037824 */ /* 0x001fe200078e00ff */
[----:B------:R-:W-:Y:S01]  /*2cd0*/  ULDC UR6, c[0x0][0x284] ;  /* 0x0000a10000067ab9 */ /* 0x000fe20000000800 */
[----:B------:R-:W-:Y:S01]  /*2ce0*/  IMAD.SHL.U32 R12, R18, 0x40, RZ ;  /* 0x00000040120c7824 */ /* 0x000fe200078e00ff */
[----:B------:R-:W-:Y:S01]  /*2cf0*/  ULDC.64 UR4, c[0x0][0x5d0] ;  /* 0x0001740000047ab9 */ /* 0x000fe20000000a00 */
[----:B------:R-:W-:Y:S01]  /*2d00*/  IMAD.WIDE R72, R22, 0x40, R60 ;  /* 0x0000004016487825 */ /* 0x000fe200078e023c */
[----:B------:R-:W-:Y:S01]  /*2d10*/  ISETP.GE.AND P0, PT, R3, UR6, PT ;  /* 0x0000000603007c0c */ /* 0x000fe2000bf06270 */
[----:B------:R-:W-:Y:S01]  /*2d20*/  ULDC UR6, c[0x0][0x288] ;  /* 0x0000a20000067ab9 */ /* 0x000fe20000000800 */
[----:B------:R-:W-:Y:S01]  /*2d30*/  SHF.R.S32.HI R13, RZ, 0x1f, R12 ;  /* 0x0000001fff0d7819 */ /* 0x000fe2000001140c */
[----:B------:R-:W-:Y:S01]  /*2d40*/  IMAD R0, R11, UR4, RZ ;  /* 0x000000040b007c24 */ /* 0x000fe2000f8e02ff */
[----:B------:R-:W-:Y:S01]  /*2d50*/  ISETP.GE.OR P0, PT, R12, UR6, P0 ;  /* 0x000000060c007c0c */ /* 0x000fe20008706670 */
[----:B------:R-:W-:-:S04]  /*2d60*/  IMAD.WIDE.U32 R4, R19, UR4, R62 ;  /* 0x0000000413047c25 */ /* 0x000fc8000f8e003e */
[----:B------:R-:W-:Y:S01]  /*2d70*/  IMAD R7, R19, UR5, R0 ;  /* 0x0000000513077c24 */ /* 0x000fe2000f8e0200 */
[----:B------:R-:W-:Y:S01]  /*2d80*/  IADD3 R4, P1, R12, R4, RZ ;  /* 0x000000040c047210 */ /* 0x000fe20007f3e0ff */
[----:B------:R-:W-:Y:S02]  /*2d90*/  ULDC.64 UR4, c[0x0][0x5c8] ;  /* 0x0001720000047ab9 */ /* 0x000fe40000000a00 */
[----:B------:R-:W-:Y:S01]  /*2da0*/  IMAD R9, R73, UR4, RZ ;  /* 0x0000000449097c24 */ /* 0x000fe2000f8e02ff */
[----:B------:R-:W-:-:S03]  /*2db0*/  IADD3.X R5, R13, R5, R7, P1, !PT ;  /* 0x000000050d057210 */ /* 0x000fc60000ffe407 */
[C---:B------:R-:W-:Y:S02]  /*2dc0*/  IMAD R9, R72.reuse, UR5, R9 ;  /* 0x0000000548097c24 */ /* 0x040fe4000f8e0209 */
[----:B------:R-:W-:Y:S01]  /*2dd0*/  IMAD.WIDE.U32 R74, R72, UR4, R4 ;  /* 0x00000004484a7c25 */ /* 0x000fe2000f8e0004 */
[----:B------:R-:W-:Y:S06]  /*2de0*/  @P0 BRA `(.L_x_36) ;  /* 0x0000001800d40947 */ /* 0x000fec0003800000 */
[----:B-----5:R-:W-:Y:S01]  /*2df0*/  FSETP.NEU.AND P0, PT, R58, RZ, PT ;  /* 0x000000ff3a00720b */ /* 0x020fe20003f0d000 */
[----:B------:R-:W-:Y:S01]  /*2e00*/  IMAD.IADD R18, R67, 0x1, -R12 ;  /* 0x0000000143127824 */ /* 0x000fe200078e0a0c */
[----:B------:R-:W-:Y:S01]  /*2e10*/  BSSY B0, `(.L_x_36) ;  /* 0x00001b2000007945 */ /* 0x000fe20003800000 */
[----:B------:R-:W-:Y:S02]  /*2e20*/  IMAD.IADD R0, R70, 0x1, -R3 ;  /* 0x0000000146007824 */ /* 0x000fe400078e0a03 */
[----:B------:R-:W-:Y:S01]  /*2e30*/  IMAD.IADD R7, R75, 0x1, R9 ;  /* 0x000000014b077824 */ /* 0x000fe200078e0209 */
[----:B------:R-:W-:-:S04]  /*2e40*/  ISETP.GT.AND P1, PT, R18, RZ, PT ;  /* 0x000000ff1200720c */ /* 0x000fc80003f24270 */
[----:B------:R-:W-:-:S03]  /*2e50*/  ISETP.GT.AND P3, PT, R0, RZ, P1 ;  /* 0x000000ff0000720c */ /* 0x000fc60000f64270 */
[----:B------:R-:W-:Y:S10]  /*2e60*/  @!P0 BRA `(.L_x_37) ;  /* 0x0000001000d88947 */ /* 0x000ff40003800000 */
[----:B------:R-:W0:Y:S01]  /*2e70*/  LDC.64 R78, c[0x0][0x5b8] ;  /* 0x00016e00ff4e7b82 */ /* 0x000e220000000a00 */
[----:B------:R-:W-:-:S07]  /*2e80*/  ULDC.64 UR4, c[0x0][0x5c0] ;  /* 0x0001700000047ab9 */ /* 0x000fce0000000a00 */
[----:B------:R-:W1:Y:S08]  /*2e90*/  LDC.64 R80, c[0x0][0x5b0] ;  /* 0x00016c00ff507b82 */ /* 0x000e700000000a00 */
[----:B------:R-:W2:Y:S01]  /*2ea0*/  LDC.64 R82, c[0x0][0x5a8] ;  /* 0x00016a00ff527b82 */ /* 0x000ea20000000a00 */
[-C--:B0-----:R-:W-:Y:S02]  /*2eb0*/  IMAD R6, R11, R78.reuse, RZ ;  /* 0x0000004e0b067224 */ /* 0x081fe400078e02ff */
[----:B------:R-:W-:-:S04]  /*2ec0*/  IMAD.WIDE.U32 R4, R19, R78, R62 ;  /* 0x0000004e13047225 */ /* 0x000fc800078e003e */
[----:B------:R-:W-:Y:S01]  /*2ed0*/  IMAD R75, R19, R79, R6 ;  /* 0x0000004f134b7224 */ /* 0x000fe200078e0206 */
[----:B------:R-:W-:Y:S01]  /*2ee0*/  IADD3 R8, P0, R12, R4, RZ ;  /* 0x000000040c087210 */ /* 0x000fe20007f1e0ff */
[----:B-1----:R-:W-:-:S03]  /*2ef0*/  IMAD R3, R73, R80, RZ ;  /* 0x0000005049037224 */ /* 0x002fc600078e02ff */
[----:B------:R-:W-:Y:S01]  /*2f00*/  IADD3.X R9, R13, R5, R75, P0, !PT ;  /* 0x000000050d097210 */ /* 0x000fe200007fe44b */
[C---:B------:R-:W-:Y:S02]  /*2f10*/  IMAD R73, R72.reuse, R81, R3 ;  /* 0x0000005148497224 */ /* 0x040fe400078e0203 */
[----:B------:R-:W-:-:S04]  /*2f20*/  IMAD.WIDE.U32 R4, R72, R80, R8 ;  /* 0x0000005048047225 */ /* 0x000fc800078e0008 */
[----:B------:R-:W-:Y:S01]  /*2f30*/  IMAD.IADD R3, R5, 0x1, R73 ;  /* 0x0000000105037824 */ /* 0x000fe200078e0249 */
[----:B--2---:R-:W-:-:S04]  /*2f40*/  LEA R10, P0, R4, R82, 0x2 ;  /* 0x00000052040a7211 */ /* 0x004fc800078010ff */
[----:B------:R-:W-:-:S05]  /*2f50*/  LEA.HI.X R11, R4, R83, R3, 0x2, P0 ;  /* 0x00000053040b7211 */ /* 0x000fca00000f1403 */
[----:B------:R-:W2:Y:S01]  /*2f60*/  @P3 LDG.E.LTC128B R3, desc[UR48][R10.64] ;  /* 0x000000300a033981 */ /* 0x000ea2000c1e1920 */
[----:B------:R-:W-:Y:S01]  /*2f70*/  IMAD.WIDE.U32 R4, R72, R80, R12 ;  /* 0x0000005048047225 */ /* 0x000fe200078e000c */
[----:B------:R-:W-:Y:S01]  /*2f80*/  ISETP.GT.AND P2, PT, R18, 0x1, PT ;  /* 0x000000011200780c */ /* 0x000fe20003f44270 */
[----:B------:R-:W-:Y:S01]  /*2f90*/  BSSY B1, `(.L_x_38) ;  /* 0x0000017000017945 */ /* 0x000fe20003800000 */
[C---:B------:R-:W-:Y:S01]  /*2fa0*/  SHF.L.U64.HI R21, R80.reuse, 0x3, R81 ;  /* 0x0000000350157819 */ /* 0x040fe20000010251 */
[----:B------:R-:W-:Y:S01]  /*2fb0*/  IMAD.SHL.U32 R20, R80, 0x8, RZ ;  /* 0x0000000850147824 */ /* 0x000fe200078e00ff */
[----:B------:R-:W-:Y:S02]  /*2fc0*/  IADD3 R14, P0, R62, R4, RZ ;  /* 0x000000043e0e7210 */ /* 0x000fe40007f1e0ff */
[----:B------:R-:W-:Y:S01]  /*2fd0*/  ISETP.GT.AND P4, PT, R0, RZ, P2 ;  /* 0x000000ff0000720c */ /* 0x000fe20001784270 */
[----:B------:R-:W-:Y:S01]  /*2fe0*/  IMAD.WIDE.U32 R20, R72, R80, R20 ;  /* 0x0000005048147225 */ /* 0x000fe200078e0014 */
[----:B------:R-:W-:-:S02]  /*2ff0*/  IADD3.X R15, R63, R73, R5, P0, !PT ;  /* 0x000000493f0f7210 */ /* 0x000fc400007fe405 */
[----:B------:R-:W-:Y:S01]  /*3000*/  LEA R6, P0, R74, UR4, 0x2 ;  /* 0x000000044a067c11 */ /* 0x000fe2000f8010ff */
[----:B------:R-:W-:Y:S01]  /*3010*/  IMAD.IADD R73, R73, 0x1, R21 ;  /* 0x0000000149497824 */ /* 0x000fe200078e0215 */
[----:B------:R-:W-:Y:S01]  /*3020*/  ISETP.GT.AND P1, PT, R0, 0x8, P1 ;  /* 0x000000080000780c */ /* 0x000fe20000f24270 */
[----:B------:R-:W-:Y:S01]  /*3030*/  IMAD.WIDE.U32 R14, R19, R78, R14 ;  /* 0x0000004e130e7225 */ /* 0x000fe200078e000e */
[----:B------:R-:W-:-:S03]  /*3040*/  LEA.HI.X R7, R74, UR5, R7, 0x2, P0 ;  /* 0x000000054a077c11 */ /* 0x000fc600080f1407 */
[----:B------:R-:W-:Y:S01]  /*3050*/  IMAD.IADD R15, R75, 0x1, R15 ;  /* 0x000000014b0f7824 */ /* 0x000fe200078e020f */
[----:B------:R-:W-:Y:S01]  /*3060*/  LEA R4, P0, R14, R82, 0x2 ;  /* 0x000000520e047211 */ /* 0x000fe200078010ff */
[----:B--2---:R-:W-:-:S04]  /*3070*/  FMUL R5, R3, R58 ;  /* 0x0000003a03057220 */ /* 0x004fc80000400000 */
[----:B------:R-:W-:Y:S01]  /*3080*/  FFMA R11, R24, R57, R5 ;  /* 0x00000039180b7223 */ /* 0x000fe20000000005 */
[----:B------:R-:W-:Y:S02]  /*3090*/  LEA.HI.X R5, R14, R83, R15, 0x2, P0 ;  /* 0x000000530e057211 */ /* 0x000fe400000f140f */
[----:B------:R-:W-:Y:S02]  /*30a0*/  IADD3 R10, P0, R8, R20, RZ ;  /* 0x00000014080a7210 */ /* 0x000fe40007f1e0ff */
[----:B------:R0:W-:Y:S02]  /*30b0*/  @P3 STG.E desc[UR48][R6.64], R11 ;  /* 0x0000000b06003986 */ /* 0x0001e4000c101930 */
[----:B------:R-:W-:Y:S01]  /*30c0*/  LEA R14, P3, R10, R82, 0x2 ;  /* 0x000000520a0e7211 */ /* 0x000fe200078610ff */
[----:B------:R-:W-:Y:S01]  /*30d0*/  IMAD.X R9, R73, 0x1, R9, P0 ;  /* 0x0000000149097824 */ /* 0x000fe200000e0609 */
[----:B------:R-:W-:Y:S11]  /*30e0*/  @!P4 BRA `(.L_x_39) ;  /* 0x000000000004c947 */ /* 0x000ff60003800000 */
[----:B------:R1:W5:Y:S02]  /*30f0*/  LDG.E.LTC128B R3, desc[UR48][R4.64+0x4] ;  /* 0x0000043004037981 */ /* 0x000364000c1e1920 */
.L_x_39:
[----:B------:R-:W-:Y:S05]  /*3100*/  BSYNC B1 ;  /* 0x0000000000017941 */ /* 0x000fea0003800000 */
.L_x_38:
[----:B-----5:R-:W-:Y:S01]  /*3110*/  FMUL R8, R3, R58 ;  /* 0x0000003a03087220 */ /* 0x020fe20000400000 */
[----:B------:R-:W-:Y:S01]  /*3120*/  IMAD.MOV.U32 R21, RZ, RZ, R3 ;  /* 0x000000ffff157224 */ /* 0x000fe200078e0003 */
[----:B------:R-:W-:Y:S02]  /*3130*/  LEA.HI.X R15, R10, R83, R9, 0x2, P3 ;  /* 0x000000530a0f7211 */ /* 0x000fe400018f1409 */
[----:B------:R-:W-:-:S05]  /*3140*/  FFMA R25, R25, R57, R8 ;  /* 0x0000003919197223 */ /* 0x000fca0000000008 */
[----:B------:R2:W-:Y:S04]  /*3150*/  @P4 STG.E desc[UR48][R6.64+0x4], R25 ;  /* 0x0000041906004986 */ /* 0x0005e8000c101930 */
[----:B------:R-:W3:Y:S01]  /*3160*/  @P1 LDG.E.LTC128B R21, desc[UR48][R14.64] ;  /* 0x000000300e151981 */ /* 0x000ee2000c1e1920 */
[----:B------:R-:W-:Y:S01]  /*3170*/  IADD3 R12, P0, P3, R62, R20, R12 ;  /* 0x000000143e0c7210 */ /* 0x000fe20007b1e00c */
[----:B------:R-:W-:Y:S01]  /*3180*/  BSSY B1, `(.L_x_40) ;  /* 0x0000010000017945 */ /* 0x000fe20003800000 */
[----:B0-----:R-:W-:Y:S02]  /*3190*/  SHF.L.U64.HI R11, R59, 0x2, R64 ;  /* 0x000000023b0b7819 */ /* 0x001fe40000010240 */
[----:B------:R-:W-:Y:S02]  /*31a0*/  IADD3.X R13, R63, R73, R13, P0, P3 ;  /* 0x000000493f0d7210 */ /* 0x000fe400007e640d */
[----:B------:R-:W-:-:S02]  /*31b0*/  LEA R10, P3, R59, R6, 0x2 ;  /* 0x000000063b0a7211 */ /* 0x000fc400078610ff */
[----:B------:R-:W-:Y:S01]  /*31c0*/  ISETP.GT.AND P2, PT, R0, 0x8, P2 ;  /* 0x000000080000780c */ /* 0x000fe20001744270 */
[----:B------:R-:W-:Y:S01]  /*31d0*/  IMAD.WIDE.U32 R12, R19, R78, R12 ;  /* 0x0000004e130c7225 */ /* 0x000fe200078e000c */
[----:B------:R-:W-:-:S03]  /*31e0*/  ISETP.GT.AND P0, PT, R18, 0x8, PT ;  /* 0x000000081200780c */ /* 0x000fc60003f04270 */
[----:B------:R-:W-:Y:S01]  /*31f0*/  IMAD.X R11, R11, 0x1, R7, P3 ;  /* 0x000000010b0b7824 */ /* 0x000fe200018e0607 */
[----:B------:R-:W-:Y:S01]  /*3200*/  LEA R8, P4, R12, R82, 0x2 ;  /* 0x000000520c087211 */ /* 0x000fe200078810ff */
[----:B------:R-:W-:-:S05]  /*3210*/  IMAD.IADD R9, R75, 0x1, R13 ;  /* 0x000000014b097824 */ /* 0x000fca00078e020d */
[----:B------:R-:W-:Y:S01]  /*3220*/  LEA.HI.X R9, R12, R83, R9, 0x2, P4 ;  /* 0x000000530c097211 */ /* 0x000fe200020f1409 */
[----:B---3--:R-:W-:-:S04]  /*3230*/  FMUL R3, R21, R58 ;  /* 0x0000003a15037220 */ /* 0x008fc80000400000 */
[----:B------:R-:W-:-:S05]  /*3240*/  FFMA R3, R26, R57, R3 ;  /* 0x000000391a037223 */ /* 0x000fca0000000003 */
[----:B------:R2:W-:Y:S01]  /*3250*/  @P1 STG.E desc[UR48][R10.64], R3 ;  /* 0x000000030a001986 */ /* 0x0005e2000c101930 */
[----:B------:R-:W-:Y:S05]  /*3260*/  @!P2 BRA `(.L_x_41) ;  /* 0x000000000004a947 */ /* 0x000fea0003800000 */
[----:B------:R0:W5:Y:S02]  /*3270*/  LDG.E.LTC128B R21, desc[UR48][R8.64+0x4] ;  /* 0x0000043008157981 */ /* 0x000164000c1e1920 */
.L_x_41:
[----:B------:R-:W-:Y:S05]  /*3280*/  BSYNC B1 ;  /* 0x0000000000017941 */ /* 0x000fea0003800000 */
.L_x_40:
[----:B-----5:R-:W-:Y:S01]  /*3290*/  FMUL R12, R21, R58 ;  /* 0x0000003a150c7220 */ /* 0x020fe20000400000 */
[----:B------:R-:W-:Y:S01]  /*32a0*/  ISETP.GT.AND P3, PT, R0, RZ, P0 ;  /* 0x000000ff0000720c */ /* 0x000fe20000764270 */
[----:B------:R-:W-:Y:S01]  /*32b0*/  BSSY B1, `(.L_x_42) ;  /* 0x0000006000017945 */ /* 0x000fe20003800000 */
[----:B------:R-:W-:Y:S01]  /*32c0*/  ISETP.GT.AND P1, PT, R18, 0x9, PT ;  /* 0x000000091200780c */ /* 0x000fe20003f24270 */
[----:B------:R-:W-:-:S05]  /*32d0*/  FFMA R27, R27, R57, R12 ;  /* 0x000000391b1b7223 */ /* 0x000fca000000000c */
[----:B------:R3:W-:Y:S05]  /*32e0*/  @P2 STG.E desc[UR48][R10.64+0x4], R27 ;  /* 0x0000041b0a002986 */ /* 0x0007ea000c101930 */
[----:B------:R-:W-:Y:S05]  /*32f0*/  @!P3 BRA `(.L_x_43) ;  /* 0x000000000004b947 */ /* 0x000fea0003800000 */
[----:B------:R4:W5:Y:S02]  /*3300*/  LDG.E.LTC128B R21, desc[UR48][R4.64+0x20] ;  /* 0x0000203004157981 */ /* 0x000964000c1e1920 */
.L_x_43:
[----:B------:R-:W-:Y:S05]  /*3310*/  BSYNC B1 ;  /* 0x0000000000017941 */ /* 0x000fea0003800000 */
.L_x_42:
[----:B--2--5:R-:W-:Y:S01]  /*3320*/  FMUL R3, R21, R58 ;  /* 0x0000003a15037220 */ /* 0x024fe20000400000 */
[----:B------:R-:W-:Y:S01]  /*3330*/  ISETP.GT.AND P2, PT, R0, RZ, P1 ;  /* 0x000000ff0000720c */ /* 0x000fe20000f44270 */
[----:B------:R-:W-:Y:S02]  /*3340*/  BSSY B1, `(.L_x_44) ;  /* 0x0000005000017945 */ /* 0x000fe40003800000 */
[----:B------:R-:W-:-:S05]  /*3350*/  FFMA R3, R28, R57, R3 ;  /* 0x000000391c037223 */ /* 0x000fca0000000003 */
[----:B------:R2:W-:Y:S05]  /*3360*/  @P3 STG.E desc[UR48][R6.64+0x20], R3 ;  /* 0x0000200306003986 */ /* 0x0005ea000c101930 */
[----:B------:R-:W-:Y:S05]  /*3370*/  @!P2 BRA `(.L_x_45) ;  /* 0x000000000004a947 */ /* 0x000fea0003800000 */
[----:B------:R0:W5:Y:S02]  /*3380*/  LDG.E.LTC128B R21, desc[UR48][R4.64+0x24] ;  /* 0x0000243004157981 */ /* 0x000164000c1e1920 */
.L_x_45:
[----:B------:R-:W-:Y:S05]  /*3390*/  BSYNC B1 ;  /* 0x0000000000017941 */ /* 0x000fea0003800000 */
.L_x_44:
[----:B-----5:R-:W-:Y:S01]  /*33a0*/  FMUL R12, R21, R58 ;  /* 0x0000003a150c7220 */ /* 0x020fe20000400000 */
[----:B------:R-:W-:Y:S01]  /*33b0*/  ISETP.GT.AND P0, PT, R0, 0x8, P0 ;  /* 0x000000080000780c */ /* 0x000fe20000704270 */
[----:B------:R-:W-:Y:S02]  /*33c0*/  BSSY B1, `(.L_x_46) ;  /* 0x0000005000017945 */ /* 0x000fe40003800000 */
[----:B------:R-:W-:-:S05]  /*33d0*/  FFMA R29, R29, R57, R12 ;  /* 0x000000391d1d7223 */ /* 0x000fca000000000c */
[----:B------:R0:W-:Y:S05]  /*33e0*/  @P2 STG.E desc[UR48][R6.64+0x24], R29 ;  /* 0x0000241d06002986 */ /* 0x0001ea000c101930 */
[----:B------:R-:W-:Y:S05]  /*33f0*/  @!P0 BRA `(.L_x_47) ;  /* 0x0000000000048947 */ /* 0x000fea0003800000 */
[----:B------:R0:W5:Y:S02]  /*3400*/  LDG.E.LTC128B R21, desc[UR48][R8.64+0x20] ;  /* 0x0000203008157981 */ /* 0x000164000c1e1920 */
.L_x_47:
[----:B------:R-:W-:Y:S05]  /*3410*/  BSYNC B1 ;  /* 0x0000000000017941 */ /* 0x000fea0003800000 */
.L_x_46:
[----:B--2--5:R-:W-:Y:S01]  /*3420*/  FMUL R3, R21, R58 ;  /* 0x0000003a15037220 */ /* 0x024fe20000400000 */
[----:B------:R-:W-:Y:S01]  /*3430*/  ISETP.GT.AND P2, PT, R0, 0x8, P1 ;  /* 0x000000080000780c */ /* 0x000fe20000f44270 */
[----:B------:R-:W-:Y:S01]  /*3440*/  BSSY B1, `(.L_x_48) ;  /* 0x0000006000017945 */ /* 0x000fe20003800000 */
[----:B------:R-:W-:Y:S01]  /*3450*/  ISETP.GT.AND P1, PT, R18, 0x10, PT ;  /* 0x000000101200780c */ /* 0x000fe20003f24270 */
[----:B------:R-:W-:-:S05]  /*3460*/  FFMA R3, R30, R57, R3 ;  /* 0x000000391e037223 */ /* 0x000fca0000000003 */
[----:B------:R2:W-:Y:S05]  /*3470*/  @P0 STG.E desc[UR48][R10.64+0x20], R3 ;  /* 0x000020030a000986 */ /* 0x0005ea000c101930 */
[----:B------:R-:W-:Y:S05]  /*3480*/  @!P2 BRA `(.L_x_49) ;  /* 0x000000000004a947 */ /* 0x000fea0003800000 */
[----:B------:R0:W5:Y:S02]  /*3490*/  LDG.E.LTC128B R21, desc[UR48][R8.64+0x24] ;  /* 0x0000243008157981 */ /* 0x000164000c1e1920 */
.L_x_49:
[----:B------:R-:W-:Y:S05]  /*34a0*/  BSYNC B1 ;  /* 0x0000000000017941 */ /* 0x000fea0003800000 */
.L_x_48:
        /* <DEDUP_REMOVED lines=8> */
.L_x_51:
[----:B------:R-:W-:Y:S05]  /*3530*/  BSYNC B1 ;  /* 0x0000000000017941 */ /* 0x000fea0003800000 */
.L_x_50:
[----:B--2--5:R-:W-:Y:S01]  /*3540*/  FMUL R3, R21, R58 ;  /* 0x0000003a15037220 */ /* 0x024fe20000400000 */
[----:B------:R-:W-:Y:S01]  /*3550*/  ISETP.GT.AND P4, PT, R0, RZ, P0 ;  /* 0x000000ff0000720c */ /* 0x000fe20000784270 */
[----:B------:R-:W-:Y:S02]  /*3560*/  BSSY B1, `(.L_x_52) ;  /* 0x0000005000017945 */ /* 0x000fe40003800000 */
[----:B------:R-:W-:-:S05]  /*3570*/  FFMA R3, R32, R57, R3 ;  /* 0x0000003920037223 */ /* 0x000fca0000000003 */
[----:B------:R2:W-:Y:S05]  /*3580*/  @P3 STG.E desc[UR48][R6.64+0x40], R3 ;  /* 0x0000400306003986 */ /* 0x0005ea000c101930 */
[----:B------:R-:W-:Y:S05]  /*3590*/  @!P4 BRA `(.L_x_53) ;  /* 0x000000000004c947 */ /* 0x000fea0003800000 */
[----:B------:R0:W5:Y:S02]  /*35a0*/  LDG.E.LTC128B R21, desc[UR48][R4.64+0x44] ;  /* 0x0000443004157981 */ /* 0x000164000c1e1920 */
.L_x_53:
[----:B------:R-:W-:Y:S05]  /*35b0*/  BSYNC B1 ;  /* 0x0000000000017941 */ /* 0x000fea0003800000 */
.L_x_52:
[----:B-----5:R-:W-:Y:S01]  /*35c0*/  FMUL R12, R21, R58 ;  /* 0x0000003a150c7220 */ /* 0x020fe20000400000 */
[----:B------:R-:W-:Y:S01]  /*35d0*/  ISETP.GT.AND P2, PT, R0, 0x8, P1 ;  /* 0x000000080000780c */ /* 0x000fe20000f44270 */
[----:B------:R-:W-:Y:S02]  /*35e0*/  BSSY B1, `(.L_x_54) ;  /* 0x0000005000017945 */ /* 0x000fe40003800000 */
[----:B------:R-:W-:-:S05]  /*35f0*/  FFMA R33, R33, R57, R12 ;  /* 0x0000003921217223 */ /* 0x000fca000000000c */
[----:B------:R0:W-:Y:S05]  /*3600*/  @P4 STG.E desc[UR48][R6.64+0x44], R33 ;  /* 0x0000442106004986 */ /* 0x0001ea000c101930 */
[----:B------:R-:W-:Y:S05]  /*3610*/  @!P2 BRA `(.L_x_55) ;  /* 0x000000000004a947 */ /* 0x000fea0003800000 */
[----:B------:R0:W5:Y:S02]  /*3620*/  LDG.E.LTC128B R21, desc[UR48][R8.64+0x40] ;  /* 0x0000403008157981 */ /* 0x000164000c1e1920 */
.L_x_55:
[----:B------:R-:W-:Y:S05]  /*3630*/  BSYNC B1 ;  /* 0x0000000000017941 */ /* 0x000fea0003800000 */
.L_x_54:
        /* <DEDUP_REMOVED lines=8> */
.L_x_57:
[----:B------:R-:W-:Y:S05]  /*36c0*/  BSYNC B1 ;  /* 0x0000000000017941 */ /* 0x000fea0003800000 */
.L_x_56:
        /* <DEDUP_REMOVED lines=8> */
.L_x_59:
[----:B------:R-:W-:Y:S05]  /*3750*/  BSYNC B1 ;  /* 0x0000000000017941 */ /* 0x000fea0003800000 */
.L_x_58:
[----:B--2--5:R-:W-:Y:S01]  /*3760*/  FMUL R3, R21, R58 ;  /* 0x0000003a15037220 */ /* 0x024fe20000400000 */
[----:B------:R-:W-:Y:S01]  /*3770*/  ISETP.GT.AND P3, PT, R0, RZ, P0 ;  /* 0x000000ff0000720c */ /* 0x000fe20000764270 */
[----:B------:R-:W-:Y:S02]  /*3780*/  BSSY B1, `(.L_x_60) ;  /* 0x0000005000017945 */ /* 0x000fe40003800000 */
[----:B------:R-:W-:-:S05]  /*3790*/  FFMA R3, R36, R57, R3 ;  /* 0x0000003924037223 */ /* 0x000fca0000000003 */
[----:B------:R2:W-:Y:S05]  /*37a0*/  @P2 STG.E desc[UR48][R6.64+0x60], R3 ;  /* 0x0000600306002986 */ /* 0x0005ea000c101930 */
[----:B------:R-:W-:Y:S05]  /*37b0*/  @!P3 BRA `(.L_x_61) ;  /* 0x000000000004b947 */ /* 0x000fea0003800000 */
[----:B------:R0:W5:Y:S02]  /*37c0*/  LDG.E.LTC128B R21, desc[UR48][R4.64+0x64] ;  /* 0x0000643004157981 */ /* 0x000164000c1e1920 */
.L_x_61:
[----:B------:R-:W-:Y:S05]  /*37d0*/  BSYNC B1 ;  /* 0x0000000000017941 */ /* 0x000fea0003800000 */
.L_x_60:
[----:B-----5:R-:W-:Y:S01]  /*37e0*/  FMUL R12, R21, R58 ;  /* 0x0000003a150c7220 */ /* 0x020fe20000400000 */
[----:B------:R-:W-:Y:S01]  /*37f0*/  ISETP.GT.AND P2, PT, R0, 0x8, P1 ;  /* 0x000000080000780c */ /* 0x000fe20000f44270 */
[----:B------:R-:W-:Y:S02]  /*3800*/  BSSY B1, `(.L_x_62) ;  /* 0x0000005000017945 */ /* 0x000fe40003800000 */
[----:B------:R-:W-:-:S05]  /*3810*/  FFMA R37, R37, R57, R12 ;  /* 0x0000003925257223 */ /* 0x000fca000000000c */
[----:B------:R0:W-:Y:S05]  /*3820*/  @P3 STG.E desc[UR48][R6.64+0x64], R37 ;  /* 0x0000642506003986 */ /* 0x0001ea000c101930 */
[----:B------:R-:W-:Y:S05]  /*3830*/  @!P2 BRA `(.L_x_63) ;  /* 0x000000000004a947 */ /* 0x000fea0003800000 */
[----:B------:R0:W5:Y:S02]  /*3840*/  LDG.E.LTC128B R21, desc[UR48][R8.64+0x60] ;  /* 0x0000603008157981 */ /* 0x000164000c1e1920 */
.L_x_63:
[----:B------:R-:W-:Y:S05]  /*3850*/  BSYNC B1 ;  /* 0x0000000000017941 */ /* 0x000fea0003800000 */
.L_x_62:
        /* <DEDUP_REMOVED lines=8> */
.L_x_65:
[----:B------:R-:W-:Y:S05]  /*38e0*/  BSYNC B1 ;  /* 0x0000000000017941 */ /* 0x000fea0003800000 */
.L_x_64:
        /* <DEDUP_REMOVED lines=8> */
.L_x_67:
[----:B------:R-:W-:Y:S05]  /*3970*/  BSYNC B1 ;  /* 0x0000000000017941 */ /* 0x000fea0003800000 */
.L_x_66:
[----:B--2--5:R-:W-:Y:S01]  /*3980*/  FMUL R3, R21, R58 ;  /* 0x0000003a15037220 */ /* 0x024fe20000400000 */
[----:B------:R-:W-:Y:S01]  /*3990*/  ISETP.GT.AND P3, PT, R0, RZ, P0 ;  /* 0x000000ff0000720c */ /* 0x000fe20000764270 */
[----:B------:R-:W-:Y:S02]  /*39a0*/  BSSY B1, `(.L_x_68) ;  /* 0x0000005000017945 */ /* 0x000fe40003800000 */
[----:B------:R-:W-:-:S05]  /*39b0*/  FFMA R3, R40, R57, R3 ;  /* 0x0000003928037223 */ /* 0x000fca0000000003 */
[----:B------:R2:W-:Y:S05]  /*39c0*/  @P2 STG.E desc[UR48][R6.64+0x80], R3 ;  /* 0x0000800306002986 */ /* 0x0005ea000c101930 */
[----:B------:R-:W-:Y:S05]  /*39d0*/  @!P3 BRA `(.L_x_69) ;  /* 0x000000000004b947 */ /* 0x000fea0003800000 */
[----:B------:R0:W5:Y:S02]  /*39e0*/  LDG.E.LTC128B R21, desc[UR48][R4.64+0x84] ;  /* 0x0000843004157981 */ /* 0x000164000c1e1920 */
.L_x_69:
[----:B------:R-:W-:Y:S05]  /*39f0*/  BSYNC B1 ;  /* 0x0000000000017941 */ /* 0x000fea0003800000 */
.L_x_68:
[----:B-----5:R-:W-:Y:S01]  /*3a00*/  FMUL R12, R21, R58 ;  /* 0x0000003a150c7220 */ /* 0x020fe20000400000 */
[----:B------:R-:W-:Y:S01]  /*3a10*/  ISETP.GT.AND P2, PT, R0, 0x8, P1 ;  /* 0x000000080000780c */ /* 0x000fe20000f44270 */
[----:B------:R-:W-:Y:S02]  /*3a20*/  BSSY B1, `(.L_x_70) ;  /* 0x0000005000017945 */ /* 0x000fe40003800000 */
[----:B------:R-:W-:-:S05]  /*3a30*/  FFMA R41, R41, R57, R12 ;  /* 0x0000003929297223 */ /* 0x000fca000000000c */
[----:B------:R0:W-:Y:S05]  /*3a40*/  @P3 STG.E desc[UR48][R6.64+0x84], R41 ;  /* 0x0000842906003986 */ /* 0x0001ea000c101930 */
[----:B------:R-:W-:Y:S05]  /*3a50*/  @!P2 BRA `(.L_x_71) ;  /* 0x000000000004a947 */ /* 0x000fea0003800000 */
[----:B------:R0:W5:Y:S02]  /*3a60*/  LDG.E.LTC128B R21, desc[UR48][R8.64+0x80] ;  /* 0x0000803008157981 */ /* 0x000164000c1e1920 */
.L_x_71:
[----:B------:R-:W-:Y:S05]  /*3a70*/  BSYNC B1 ;  /* 0x0000000000017941 */ /* 0x000fea0003800000 */
.L_x_70:
        /* <DEDUP_REMOVED lines=8> */
.L_x_73:
[----:B------:R-:W-:Y:S05]  /*3b00*/  BSYNC B1 ;  /* 0x0000000000017941 */ /* 0x000fea0003800000 */
.L_x_72:
        /* <DEDUP_REMOVED lines=8> */
.L_x_75:
[----:B------:R-:W-:Y:S05]  /*3b90*/  BSYNC B1 ;  /* 0x0000000000017941 */ /* 0x000fea0003800000 */
.L_x_74:
[----:B--2--5:R-:W-:Y:S01]  /*3ba0*/  FMUL R3, R21, R58 ;  /* 0x0000003a15037220 */ /* 0x024fe20000400000 */
[----:B------:R-:W-:Y:S01]  /*3bb0*/  ISETP.GT.AND P3, PT, R0, RZ, P0 ;  /* 0x000000ff0000720c */ /* 0x000fe20000764270 */
[----:B------:R-:W-:Y:S02]  /*3bc0*/  BSSY B1, `(.L_x_76) ;  /* 0x0000005000017945 */ /* 0x000fe40003800000 */
[----:B------:R-:W-:-:S05]  /*3bd0*/  FFMA R3, R44, R57, R3 ;  /* 0x000000392c037223 */ /* 0x000fca0000000003 */
[----:B------:R2:W-:Y:S05]  /*3be0*/  @P2 STG.E desc[UR48][R6.64+0xa0], R3 ;  /* 0x0000a00306002986 */ /* 0x0005ea000c101930 */
[----:B------:R-:W-:Y:S05]  /*3bf0*/  @!P3 BRA `(.L_x_77) ;  /* 0x000000000004b947 */ /* 0x000fea0003800000 */
[----:B------:R0:W5:Y:S02]  /*3c00*/  LDG.E.LTC128B R21, desc[UR48][R4.64+0xa4] ;  /* 0x0000a43004157981 */ /* 0x000164000c1e1920 */
.L_x_77:
[----:B------:R-:W-:Y:S05]  /*3c10*/  BSYNC B1 ;  /* 0x0000000000017941 */ /* 0x000fea0003800000 */
.L_x_76:
[----:B-----5:R-:W-:Y:S01]  /*3c20*/  FMUL R12, R21, R58 ;  /* 0x0000003a150c7220 */ /* 0x020fe20000400000 */
[----:B------:R-:W-:Y:S01]  /*3c30*/  ISETP.GT.AND P2, PT, R0, 0x8, P1 ;  /* 0x000000080000780c */ /* 0x000fe20000f44270 */
[----:B------:R-:W-:Y:S02]  /*3c40*/  BSSY B1, `(.L_x_78) ;  /* 0x0000005000017945 */ /* 0x000fe40003800000 */
[----:B------:R-:W-:-:S05]  /*3c50*/  FFMA R45, R45, R57, R12 ;  /* 0x000000392d2d7223 */ /* 0x000fca000000000c */
[----:B------:R0:W-:Y:S05]  /*3c60*/  @P3 STG.E desc[UR48][R6.64+0xa4], R45 ;  /* 0x0000a42d06003986 */ /* 0x0001ea000c101930 */
[----:B------:R-:W-:Y:S05]  /*3c70*/  @!P2 BRA `(.L_x_79) ;  /* 0x000000000004a947 */ /* 0x000fea0003800000 */
[----:B------:R0:W5:Y:S02]  /*3c80*/  LDG.E.LTC128B R21, desc[UR48][R8.64+0xa0] ;  /* 0x0000a03008157981 */ /* 0x000164000c1e1920 */
.L_x_79:
[----:B------:R-:W-:Y:S05]  /*3c90*/  BSYNC B1 ;  /* 0x0000000000017941 */ /* 0x000fea0003800000 */
.L_x_78:
        /* <DEDUP_REMOVED lines=8> */
.L_x_81:
[----:B------:R-:W-:Y:S05]  /*3d20*/  BSYNC B1 ;  /* 0x0000000000017941 */ /* 0x000fea0003800000 */
.L_x_80:
        /* <DEDUP_REMOVED lines=8> */
.L_x_83:
[----:B------:R-:W-:Y:S05]  /*3db0*/  BSYNC B1 ;  /* 0x0000000000017941 */ /* 0x000fea0003800000 */
.L_x_82:
[----:B--2--5:R-:W-:Y:S01]  /*3dc0*/  FMUL R3, R21, R58 ;  /* 0x0000003a15037220 */ /* 0x024fe20000400000 */
[----:B------:R-:W-:Y:S01]  /*3dd0*/  ISETP.GT.AND P3, PT, R0, RZ, P0 ;  /* 0x000000ff0000720c */ /* 0x000fe20000764270 */
[----:B------:R-:W-:Y:S02]  /*3de0*/  BSSY B1, `(.L_x_84) ;  /* 0x0000005000017945 */ /* 0x000fe40003800000 */
[----:B------:R-:W-:-:S05]  /*3df0*/  FFMA R3, R48, R57, R3 ;  /* 0x0000003930037223 */ /* 0x000fca0000000003 */
[----:B------:R2:W-:Y:S05]  /*3e00*/  @P2 STG.E desc[UR48][R6.64+0xc0], R3 ;  /* 0x0000c00306002986 */ /* 0x0005ea000c101930 */
[----:B------:R-:W-:Y:S05]  /*3e10*/  @!P3 BRA `(.L_x_85) ;  /* 0x000000000004b947 */ /* 0x000fea0003800000 */
[----:B------:R0:W5:Y:S02]  /*3e20*/  LDG.E.LTC128B R21, desc[UR48][R4.64+0xc4] ;  /* 0x0000c43004157981 */ /* 0x000164000c1e1920 */
.L_x_85:
[----:B------:R-:W-:Y:S05]  /*3e30*/  BSYNC B1 ;  /* 0x0000000000017941 */ /* 0x000fea0003800000 */
.L_x_84:
[----:B-----5:R-:W-:Y:S01]  /*3e40*/  FMUL R12, R21, R58 ;  /* 0x0000003a150c7220 */ /* 0x020fe20000400000 */
[----:B------:R-:W-:Y:S01]  /*3e50*/  ISETP.GT.AND P2, PT, R0, 0x8, P1 ;  /* 0x000000080000780c */ /* 0x000fe20000f44270 */
[----:B------:R-:W-:Y:S02]  /*3e60*/  BSSY B1, `(.L_x_86) ;  /* 0x0000005000017945 */ /* 0x000fe40003800000 */
[----:B------:R-:W-:-:S05]  /*3e70*/  FFMA R49, R49, R57, R12 ;  /* 0x0000003931317223 */ /* 0x000fca000000000c */
[----:B------:R0:W-:Y:S05]  /*3e80*/  @P3 STG.E desc[UR48][R6.64+0xc4], R49 ;  /* 0x0000c43106003986 */ /* 0x0001ea000c101930 */
[----:B------:R-:W-:Y:S05]  /*3e90*/  @!P2 BRA `(.L_x_87) ;  /* 0x000000000004a947 */ /* 0x000fea0003800000 */
[----:B------:R0:W5:Y:S02]  /*3ea0*/  LDG.E.LTC128B R21, desc[UR48][R8.64+0xc0] ;  /* 0x0000c03008157981 */ /* 0x000164000c1e1920 */
.L_x_87:
[----:B------:R-:W-:Y:S05]  /*3eb0*/  BSYNC B1 ;  /* 0x0000000000017941 */ /* 0x000fea0003800000 */
.L_x_86:
        /* <DEDUP_REMOVED lines=8> */
.L_x_89:
[----:B------:R-:W-:Y:S05]  /*3f40*/  BSYNC B1 ;  /* 0x0000000000017941 */ /* 0x000fea0003800000 */
.L_x_88:
        /* <DEDUP_REMOVED lines=8> */
.L_x_91:
[----:B------:R-:W-:Y:S05]  /*3fd0*/  BSYNC B1 ;  /* 0x0000000000017941 */ /* 0x000fea0003800000 */
.L_x_90:
[----:B--2--5:R-:W-:Y:S01]  /*3fe0*/  FMUL R3, R21, R58 ;  /* 0x0000003a15037220 */ /* 0x024fe20000400000 */
[----:B------:R-:W-:Y:S01]  /*3ff0*/  ISETP.GT.AND P3, PT, R0, RZ, P0 ;  /* 0x000000ff0000720c */ /* 0x000fe20000764270 */
[----:B------:R-:W-:Y:S02]  /*4000*/  BSSY B1, `(.L_x_92) ;  /* 0x0000005000017945 */ /* 0x000fe40003800000 */
[----:B------:R-:W-:-:S05]  /*4010*/  FFMA R3, R52, R57, R3 ;  /* 0x0000003934037223 */ /* 0x000fca0000000003 */
[----:B------:R2:W-:Y:S05]  /*4020*/  @P2 STG.E desc[UR48][R6.64+0xe0], R3 ;  /* 0x0000e00306002986 */ /* 0x0005ea000c101930 */
[----:B------:R-:W-:Y:S05]  /*4030*/  @!P3 BRA `(.L_x_93) ;  /* 0x000000000004b947 */ /* 0x000fea0003800000 */
[----:B------:R0:W5:Y:S02]  /*4040*/  LDG.E.LTC128B R21, desc[UR48][R4.64+0xe4] ;  /* 0x0000e43004157981 */ /* 0x000164000c1e1920 */
.L_x_93:
[----:B------:R-:W-:Y:S05]  /*4050*/  BSYNC B1 ;  /* 0x0000000000017941 */ /* 0x000fea0003800000 */
.L_x_92:
[----:B01--45:R-:W-:Y:S01]  /*4060*/  FMUL R4, R21, R58 ;  /* 0x0000003a15047220 */ /* 0x033fe20000400000 */
[----:B------:R-:W-:Y:S01]  /*4070*/  ISETP.GT.AND P1, PT, R0, 0x8, P1 ;  /* 0x000000080000780c */ /* 0x000fe20000f24270 */
[----:B------:R-:W-:Y:S02]  /*4080*/  BSSY B1, `(.L_x_94) ;  /* 0x0000005000017945 */ /* 0x000fe40003800000 */
[----:B------:R-:W-:-:S05]  /*4090*/  FFMA R53, R53, R57, R4 ;  /* 0x0000003935357223 */ /* 0x000fca0000000004 */
[----:B------:R0:W-:Y:S05]  /*40a0*/  @P3 STG.E desc[UR48][R6.64+0xe4], R53 ;  /* 0x0000e43506003986 */ /* 0x0001ea000c101930 */
[----:B------:R-:W-:Y:S05]  /*40b0*/  @!P1 BRA `(.L_x_95) ;  /* 0x0000000000049947 */ /* 0x000fea0003800000 */
[----:B------:R1:W5:Y:S02]  /*40c0*/  LDG.E.LTC128B R21, desc[UR48][R8.64+0xe0] ;  /* 0x0000e03008157981 */ /* 0x000364000c1e1920 */
.L_x_95:
[----:B------:R-:W-:Y:S05]  /*40d0*/  BSYNC B1 ;  /* 0x0000000000017941 */ /* 0x000fea0003800000 */
.L_x_94:
[----:B--2--5:R-:W-:Y:S01]  /*40e0*/  FMUL R3, R21, R58 ;  /* 0x0000003a15037220 */ /* 0x024fe20000400000 */
[----:B------:R-:W-:Y:S01]  /*40f0*/  @P1 IMAD.MOV.U32 R4, RZ, RZ, R10 ;  /* 0x000000ffff041224 */ /* 0x000fe200078e000a */
[----:B------:R-:W-:Y:S01]  /*4100*/  ISETP.GT.AND P0, PT, R0, 0x8, P0 ;  /* 0x000000080000780c */ /* 0x000fe20000704270 */
[----:B------:R-:W-:Y:S02]  /*4110*/  @P1 IMAD.MOV.U32 R5, RZ, RZ, R11 ;  /* 0x000000ffff051224 */ /* 0x000fe400078e000b */
[----:B------:R-:W-:Y:S01]  /*4120*/  FFMA R3, R54, R57, R3 ;  /* 0x0000003936037223 */ /* 0x000fe20000000003 */
[----:B------:R-:W-:Y:S04]  /*4130*/  BSSY B1, `(.L_x_96) ;  /* 0x0000004000017945 */ /* 0x000fe80003800000 */
[----:B------:R2:W-:Y:S05]  /*4140*/  @P1 STG.E desc[UR48][R4.64+0xe0], R3 ;  /* 0x0000e00304001986 */ /* 0x0005ea000c101930 */
[----:B------:R-:W-:Y:S05]  /*4150*/  @!P0 BRA `(.L_x_97) ;  /* 0x0000000000048947 */ /* 0x000fea0003800000 */
[----:B------:R4:W5:Y:S02]  /*4160*/  LDG.E.LTC128B R21, desc[UR48][R8.64+0xe4] ;  /* 0x0000e43008157981 */ /* 0x000964000c1e1920 */
.L_x_97:
[----:B------:R-:W-:Y:S05]  /*4170*/  BSYNC B1 ;  /* 0x0000000000017941 */ /* 0x000fea0003800000 */
.L_x_96:
[----:B-----5:R-:W-:-:S04]  /*4180*/  FMUL R0, R21, R58 ;  /* 0x0000003a15007220 */ /* 0x020fc80000400000 */
[----:B------:R-:W-:Y:S01]  /*4190*/  FFMA R55, R55, R57, R0 ;  /* 0x0000003937377223 */ /* 0x000fe20000000000 */
[----:B------:R-:W-:Y:S06]  /*41a0*/  @!P0 BRA `(.L_x_98) ;  /* 0x0000000400e08947 */ /* 0x000fec0003800000 */
[----:B------:R0:W-:Y:S01]  /*41b0*/  STG.E desc[UR48][R10.64+0xe4], R55 ;  /* 0x0000e4370a007986 */ /* 0x0001e2000c101930 */
[----:B------:R-:W-:Y:S05]  /*41c0*/  BRA `(.L_x_98) ;  /* 0x0000000400d87947 */ /* 0x000fea0003800000 */
.L_x_37:
[----:B------:R-:W-:Y:S01]  /*41d0*/  ULDC.64 UR4, c[0x0][0x5c0] ;  /* 0x0001700000047ab9 */ /* 0x000fe20000000a00 */
[----:B------:R-:W-:Y:S01]  /*41e0*/  ISETP.GT.AND P0, PT, R18, 0x1, PT ;  /* 0x000000011200780c */ /* 0x000fe20003f04270 */
[-C--:B------:R-:W-:Y:S01]  /*41f0*/  FMUL R3, R24, R57.reuse ;  /* 0x0000003918037220 */ /* 0x080fe20000400000 */
[----:B------:R-:W-:Y:S01]  /*4200*/  LEA R4, P2, R74, UR4, 0x2 ;  /* 0x000000044a047c11 */ /* 0x000fe2000f8410ff */
[-C--:B------:R-:W-:Y:S01]  /*4210*/  FMUL R25, R25, R57.reuse ;  /* 0x0000003919197220 */ /* 0x080fe20000400000 */
[----:B------:R-:W-:Y:S01]  /*4220*/  ISETP.GT.AND P4, PT, R0, RZ, P0 ;  /* 0x000000ff0000720c */ /* 0x000fe20000784270 */
[-C--:B------:R-:W-:Y:S01]  /*4230*/  FMUL R9, R26, R57.reuse ;  /* 0x000000391a097220 */ /* 0x080fe20000400000 */
[----:B------:R-:W-:Y:S01]  /*4240*/  LEA.HI.X R5, R74, UR5, R7, 0x2, P2 ;  /* 0x000000054a057c11 */ /* 0x000fe200090f1407 */
[-C--:B------:R-:W-:Y:S01]  /*4250*/  FMUL R27, R27, R57.reuse ;  /* 0x000000391b1b7220 */ /* 0x080fe20000400000 */
[----:B------:R-:W-:Y:S01]  /*4260*/  ISETP.GT.AND P2, PT, R0, 0x8, P1 ;  /* 0x000000080000780c */ /* 0x000fe20000f44270 */
[-C--:B------:R-:W-:Y:S01]  /*4270*/  FMUL R29, R29, R57.reuse ;  /* 0x000000391d1d7220 */ /* 0x080fe20000400000 */
[C---:B------:R-:W-:Y:S01]  /*4280*/  SHF.L.U64.HI R7, R59.reuse, 0x2, R64 ;  /* 0x000000023b077819 */ /* 0x040fe20000010240 */
[----:B------:R0:W-:Y:S01]  /*4290*/  @P3 STG.E desc[UR48][R4.64], R3 ;  /* 0x0000000304003986 */ /* 0x0001e2000c101930 */
[----:B------:R-:W-:Y:S01]  /*42a0*/  LEA R6, P3, R59, R4, 0x2 ;  /* 0x000000043b067211 */ /* 0x000fe200078610ff */
[-C--:B------:R-:W-:Y:S01]  /*42b0*/  FMUL R31, R31, R57.reuse ;  /* 0x000000391f1f7220 */ /* 0x080fe20000400000 */
[----:B------:R-:W-:Y:S01]  /*42c0*/  ISETP.GT.AND P1, PT, R18, 0x8, PT ;  /* 0x000000081200780c */ /* 0x000fe20003f24270 */
[-C--:B------:R-:W-:Y:S01]  /*42d0*/  FMUL R33, R33, R57.reuse ;  /* 0x0000003921217220 */ /* 0x080fe20000400000 */
[----:B------:R-:W-:Y:S01]  /*42e0*/  ISETP.GT.AND P0, PT, R0, 0x8, P0 ;  /* 0x000000080000780c */ /* 0x000fe20000704270 */
[----:B------:R-:W-:Y:S01]  /*42f0*/  IMAD.X R7, R7, 0x1, R5, P3 ;  /* 0x0000000107077824 */ /* 0x000fe200018e0605 */
[----:B------:R-:W-:Y:S01]  /*4300*/  ISETP.GT.AND P3, PT, R18, 0x9, PT ;  /* 0x000000091200780c */ /* 0x000fe20003f64270 */
[----:B------:R-:W-:Y:S01]  /*4310*/  @P4 STG.E desc[UR48][R4.64+0x4], R25 ;  /* 0x0000041904004986 */ /* 0x000fe2000c101930 */
[C---:B------:R-:W-:Y:S01]  /*4320*/  ISETP.GT.AND P4, PT, R0.reuse, RZ, P1 ;  /* 0x000000ff0000720c */ /* 0x040fe20000f84270 */
[-C--:B------:R-:W-:Y:S01]  /*4330*/  FMUL R35, R35, R57.reuse ;  /* 0x0000003923237220 */ /* 0x080fe20000400000 */
[C---:B------:R-:W-:Y:S01]  /*4340*/  ISETP.GT.AND P1, PT, R0.reuse, 0x8, P1 ;  /* 0x000000080000780c */ /* 0x040fe20000f24270 */
[----:B------:R1:W-:Y:S01]  /*4350*/  @P2 STG.E desc[UR48][R6.64], R9 ;  /* 0x0000000906002986 */ /* 0x0003e2000c101930 */
[----:B------:R-:W-:Y:S01]  /*4360*/  ISETP.GT.AND P2, PT, R0, RZ, P3 ;  /* 0x000000ff0000720c */ /* 0x000fe20001f44270 */
[-C--:B0-----:R-:W-:Y:S01]  /*4370*/  FMUL R3, R28, R57.reuse ;  /* 0x000000391c037220 */ /* 0x081fe20000400000 */
[----:B------:R-:W-:Y:S01]  /*4380*/  ISETP.GT.AND P3, PT, R0, 0x8, P3 ;  /* 0x000000080000780c */ /* 0x000fe20001f64270 */
[-C--:B------:R-:W-:Y:S01]  /*4390*/  FMUL R37, R37, R57.reuse ;  /* 0x0000003925257220 */ /* 0x080fe20000400000 */
[-C--:B------:R-:W-:Y:S01]  /*43a0*/  FMUL R39, R39, R57.reuse ;  /* 0x0000003927277220 */ /* 0x080fe20000400000 */
[----:B------:R-:W-:Y:S01]  /*43b0*/  @P0 STG.E desc[UR48][R6.64+0x4], R27 ;  /* 0x0000041b06000986 */ /* 0x000fe2000c101930 */
[----:B------:R-:W-:Y:S01]  /*43c0*/  ISETP.GT.AND P0, PT, R18, 0x10, PT ;  /* 0x000000101200780c */ /* 0x000fe20003f04270 */
[-C--:B------:R-:W-:Y:S01]  /*43d0*/  FMUL R41, R41, R57.reuse ;  /* 0x0000003929297220 */ /* 0x080fe20000400000 */
[-C--:B------:R-:W-:Y:S01]  /*43e0*/  FMUL R43, R43, R57.reuse ;  /* 0x000000392b2b7220 */ /* 0x080fe20000400000 */
[----:B------:R0:W-:Y:S01]  /*43f0*/  @P4 STG.E desc[UR48][R4.64+0x20], R3 ;  /* 0x0000200304004986 */ /* 0x0001e2000c101930 */
[----:B------:R-:W-:Y:S01]  /*4400*/  ISETP.GT.AND P4, PT, R0, RZ, P0 ;  /* 0x000000ff0000720c */ /* 0x000fe20000784270 */
[-C--:B-1----:R-:W-:Y:S01]  /*4410*/  FMUL R9, R30, R57.reuse ;  /* 0x000000391e097220 */ /* 0x082fe20000400000 */
[----:B------:R-:W-:Y:S01]  /*4420*/  ISETP.GT.AND P0, PT, R0, 0x8, P0 ;  /* 0x000000080000780c */ /* 0x000fe20000704270 */
[----:B------:R-:W-:Y:S01]  /*4430*/  @P2 STG.E desc[UR48][R4.64+0x24], R29 ;  /* 0x0000241d04002986 */ /* 0x000fe2000c101930 */
[----:B------:R-:W-:Y:S01]  /*4440*/  ISETP.GT.AND P2, PT, R18, 0x11, PT ;  /* 0x000000111200780c */ /* 0x000fe20003f44270 */
[-C--:B------:R-:W-:Y:S01]  /*4450*/  FMUL R45, R45, R57.reuse ;  /* 0x000000392d2d7220 */ /* 0x080fe20000400000 */
[-C--:B------:R-:W-:Y:S01]  /*4460*/  FMUL R47, R47, R57.reuse ;  /* 0x000000392f2f7220 */ /* 0x080fe20000400000 */
[----:B------:R1:W-:Y:S01]  /*4470*/  @P1 STG.E desc[UR48][R6.64+0x20], R9 ;  /* 0x0000200906001986 */ /* 0x0003e2000c101930 */
[C---:B------:R-:W-:Y:S01]  /*4480*/  ISETP.GT.AND P1, PT, R0.reuse, RZ, P2 ;  /* 0x000000ff0000720c */ /* 0x040fe20001724270 */
[-C--:B------:R-:W-:Y:S01]  /*4490*/  FMUL R49, R49, R57.reuse ;  /* 0x0000003931317220 */ /* 0x080fe20000400000 */
[----:B------:R-:W-:Y:S01]  /*44a0*/  ISETP.GT.AND P2, PT, R0, 0x8, P2 ;  /* 0x000000080000780c */ /* 0x000fe20001744270 */
[-C--:B0-----:R-:W-:Y:S01]  /*44b0*/  FMUL R3, R32, R57.reuse ;  /* 0x0000003920037220 */ /* 0x081fe20000400000 */
[----:B------:R-:W-:Y:S01]  /*44c0*/  @P3 STG.E desc[UR48][R6.64+0x24], R31 ;  /* 0x0000241f06003986 */ /* 0x000fe2000c101930 */
[----:B------:R-:W-:Y:S01]  /*44d0*/  ISETP.GT.AND P3, PT, R18, 0x18, PT ;  /* 0x000000181200780c */ /* 0x000fe20003f64270 */
[-C--:B------:R-:W-:Y:S01]  /*44e0*/  FMUL R51, R51, R57.reuse ;  /* 0x0000003933337220 */ /* 0x080fe20000400000 */
[-C--:B------:R-:W-:Y:S01]  /*44f0*/  FMUL R53, R53, R57.reuse ;  /* 0x0000003935357220 */ /* 0x080fe20000400000 */
[----:B------:R0:W-:Y:S01]  /*4500*/  @P4 STG.E desc[UR48][R4.64+0x40], R3 ;  /* 0x0000400304004986 */ /* 0x0001e2000c101930 */
[----:B------:R-:W-:Y:S01]  /*4510*/  ISETP.GT.AND P4, PT, R0, RZ, P3 ;  /* 0x000000ff0000720c */ /* 0x000fe20001f84270 */
[-C--:B------:R-:W-:Y:S01]  /*4520*/  FMUL R11, R54, R57.reuse ;  /* 0x00000039360b7220 */ /* 0x080fe20000400000 */
[-C--:B-1----:R-:W-:Y:S01]  /*4530*/  FMUL R9, R34, R57.reuse ;  /* 0x0000003922097220 */ /* 0x082fe20000400000 */
[----:B------:R-:W-:Y:S01]  /*4540*/  ISETP.GT.AND P3, PT, R0, 0x8, P3 ;  /* 0x000000080000780c */ /* 0x000fe20001f64270 */
[----:B------:R-:W-:Y:S01]  /*4550*/  @P1 STG.E desc[UR48][R4.64+0x44], R33 ;  /* 0x0000442104001986 */ /* 0x000fe2000c101930 */
[----:B------:R-:W-:Y:S01]  /*4560*/  ISETP.GT.AND P1, PT, R18, 0x19, PT ;  /* 0x000000191200780c */ /* 0x000fe20003f24270 */
[----:B------:R-:W-:-:S02]  /*4570*/  FMUL R55, R55, R57 ;  /* 0x0000003937377220 */ /* 0x000fc40000400000 */
[----:B------:R1:W-:Y:S01]  /*4580*/  @P0 STG.E desc[UR48][R6.64+0x40], R9 ;  /* 0x0000400906000986 */ /* 0x0003e2000c101930 */
[----:B------:R-:W-:Y:S01]  /*4590*/  ISETP.GT.AND P0, PT, R0, RZ, P1 ;  /* 0x000000ff0000720c */ /* 0x000fe20000f04270 */
[-C--:B0-----:R-:W-:Y:S02]  /*45a0*/  FMUL R3, R36, R57.reuse ;  /* 0x0000003924037220 */ /* 0x081fe40000400000 */
[----:B------:R-:W-:Y:S01]  /*45b0*/  @P2 STG.E desc[UR48][R6.64+0x44], R35 ;  /* 0x0000442306002986 */ /* 0x000fe2000c101930 */
[----:B------:R-:W-:Y:S02]  /*45c0*/  ISETP.GT.AND P2, PT, R18, 0x20, PT ;  /* 0x000000201200780c */ /* 0x000fe40003f44270 */
[C---:B------:R-:W-:Y:S01]  /*45d0*/  ISETP.GT.AND P1, PT, R0.reuse, 0x8, P1 ;  /* 0x000000080000780c */ /* 0x040fe20000f24270 */
[----:B------:R0:W-:Y:S01]  /*45e0*/  @P4 STG.E desc[UR48][R4.64+0x60], R3 ;  /* 0x0000600304004986 */ /* 0x0001e2000c101930 */
[C---:B------:R-:W-:Y:S02]  /*45f0*/  ISETP.GT.AND P4, PT, R0.reuse, RZ, P2 ;  /* 0x000000ff0000720c */ /* 0x040fe40001784270 */
[----:B------:R-:W-:Y:S01]  /*4600*/  ISETP.GT.AND P2, PT, R0, 0x8, P2 ;  /* 0x000000080000780c */ /* 0x000fe20001744270 */
[----:B-1----:R-:W-:-:S02]  /*4610*/  FMUL R9, R38, R57 ;  /* 0x0000003926097220 */ /* 0x002fc40000400000 */
[----:B------:R-:W-:Y:S01]  /*4620*/  @P0 STG.E desc[UR48][R4.64+0x64], R37 ;  /* 0x0000642504000986 */ /* 0x000fe2000c101930 */
[----:B------:R-:W-:-:S03]  /*4630*/  ISETP.GT.AND P0, PT, R18, 0x21, PT ;  /* 0x000000211200780c */ /* 0x000fc60003f04270 */
[----:B------:R1:W-:Y:S01]  /*4640*/  @P3 STG.E desc[UR48][R6.64+0x60], R9 ;  /* 0x0000600906003986 */ /* 0x0003e2000c101930 */
[----:B------:R-:W-:Y:S01]  /*4650*/  ISETP.GT.AND P3, PT, R0, RZ, P0 ;  /* 0x000000ff0000720c */ /* 0x000fe20000764270 */
[----:B0-----:R-:W-:Y:S01]  /*4660*/  FMUL R3, R40, R57 ;  /* 0x0000003928037220 */ /* 0x001fe20000400000 */
[----:B------:R-:W-:Y:S01]  /*4670*/  ISETP.GT.AND P0, PT, R0, 0x8, P0 ;  /* 0x000000080000780c */ /* 0x000fe20000704270 */
[----:B------:R-:W-:Y:S01]  /*4680*/  @P1 STG.E desc[UR48][R6.64+0x64], R39 ;  /* 0x0000642706001986 */ /* 0x000fe2000c101930 */
[----:B------:R-:W-:-:S03]  /*4690*/  ISETP.GT.AND P1, PT, R18, 0x28, PT ;  /* 0x000000281200780c */ /* 0x000fc60003f24270 */
[----:B------:R0:W-:Y:S01]  /*46a0*/  @P4 STG.E desc[UR48][R4.64+0x80], R3 ;  /* 0x0000800304004986 */ /* 0x0001e2000c101930 */
[C---:B------:R-:W-:Y:S02]  /*46b0*/  ISETP.GT.AND P4, PT, R0.reuse, RZ, P1 ;  /* 0x000000ff0000720c */ /* 0x040fe40000f84270 */
[----:B------:R-:W-:Y:S01]  /*46c0*/  ISETP.GT.AND P1, PT, R0, 0x8, P1 ;  /* 0x000000080000780c */ /* 0x000fe20000f24270 */
[----:B-1----:R-:W-:Y:S02]  /*46d0*/  FMUL R9, R42, R57 ;  /* 0x000000392a097220 */ /* 0x002fe40000400000 */
        /* <DEDUP_REMOVED lines=21> */
[----:B------:R-:W-:Y:S01]  /*4830*/  ISETP.GT.AND P4, PT, R18, 0x38, PT ;  /* 0x000000381200780c */ /* 0x000fe20003f84270 */
[----:B-1----:R-:W-:-:S04]  /*4840*/  FMUL R9, R50, R57 ;  /* 0x0000003932097220 */ /* 0x002fc80000400000 */
[----:B------:R-:W-:Y:S01]  /*4850*/  @P1 STG.E desc[UR48][R4.64+0xc4], R49 ;  /* 0x0000c43104001986 */ /* 0x000fe2000c101930 */
[C---:B------:R-:W-:Y:S02]  /*4860*/  ISETP.GT.AND P1, PT, R0.reuse, RZ, P4 ;  /* 0x000000ff0000720c */ /* 0x040fe40002724270 */
[C---:B------:R-:W-:Y:S01]  /*4870*/  ISETP.GT.AND P4, PT, R0.reuse, 0x8, P4 ;  /* 0x000000080000780c */ /* 0x040fe20002784270 */
[----:B------:R-:W-:Y:S01]  /*4880*/  @P0 STG.E desc[UR48][R6.64+0xc0], R9 ;  /* 0x0000c00906000986 */ /* 0x000fe2000c101930 */
[----:B------:R-:W-:Y:S01]  /*4890*/  ISETP.GT.AND P0, PT, R0, RZ, P3 ;  /* 0x000000ff0000720c */ /* 0x000fe20001f04270 */
[----:B0-----:R-:W-:Y:S01]  /*48a0*/  FMUL R3, R52, R57 ;  /* 0x0000003934037220 */ /* 0x001fe20000400000 */
[----:B------:R-:W-:Y:S01]  /*48b0*/  ISETP.GT.AND P3, PT, R0, 0x8, P3 ;  /* 0x000000080000780c */ /* 0x000fe20001f64270 */
[----:B------:R-:W-:Y:S06]  /*48c0*/  @P2 STG.E desc[UR48][R6.64+0xc4], R51 ;  /* 0x0000c43306002986 */ /* 0x000fec000c101930 */
[----:B------:R-:W-:Y:S04]  /*48d0*/  @P1 STG.E desc[UR48][R4.64+0xe0], R3 ;  /* 0x0000e00304001986 */ /* 0x000fe8000c101930 */
[----:B------:R0:W-:Y:S02]  /*48e0*/  @P0 STG.E desc[UR48][R4.64+0xe4], R53 ;  /* 0x0000e43504000986 */ /* 0x0001e4000c101930 */
[----:B0-----:R-:W-:-:S02]  /*48f0*/  @P4 IMAD.MOV.U32 R4, RZ, RZ, R6 ;  /* 0x000000ffff044224 */ /* 0x001fc400078e0006 */
[----:B------:R-:W-:-:S05]  /*4900*/  @P4 IMAD.MOV.U32 R5, RZ, RZ, R7 ;  /* 0x000000ffff054224 */ /* 0x000fca00078e0007 */
[----:B------:R0:W-:Y:S04]  /*4910*/  @P4 STG.E desc[UR48][R4.64+0xe0], R11 ;  /* 0x0000e00b04004986 */ /* 0x0001e8000c101930 */
[----:B------:R0:W-:Y:S02]  /*4920*/  @P3 STG.E desc[UR48][R6.64+0xe4], R55 ;  /* 0x0000e43706003986 */ /* 0x0001e4000c101930 */
.L_x_98:
[----:B------:R-:W-:Y:S05]  /*4930*/  BSYNC B0 ;  /* 0x0000000000007941 */ /* 0x000fea0003800000 */
.L_x_36:
[----:B0-2---:R-:W2:Y:S01]  /*4940*/  LDL.64 R4, [R1] ;  /* 0x0000000001047983 */ /* 0x005ea20000100a00 */
[----:B------:R-:W-:Y:S01]  /*4950*/  ULDC.64 UR4, c[0x0][0x650] ;  /* 0x0001940000047ab9 */ /* 0x000fe20000000a00 */
[----:B------:R-:W-:Y:S02]  /*4960*/  IMAD.U32 R0, RZ, RZ, UR45 ;  /* 0x0000002dff007e24 */ /* 0x000fe4000f8e00ff */
[----:B------:R-:W-:Y:S02]  /*4970*/  IMAD.MOV.U32 R22, RZ, RZ, -0x1 ;  /* 0xffffffffff167424 */ /* 0x000fe400078e00ff */
[----:B------:R0:W-:Y:S01]  /*4980*/  SYNCS.ARRIVE.TRANS64.A1T0 RZ, [R0+UR41], RZ ;  /* 0x000000ff00ff79a7 */ /* 0x0001e20008100029 */
[----:B------:R-:W-:Y:S02]  /*4990*/  IMAD.MOV.U32 R18, RZ, RZ, -0x1 ;  /* 0xffffffffff127424 */ /* 0x000fe400078e00ff */
[----:B------:R-:W-:Y:S01]  /*49a0*/  IMAD.MOV.U32 R19, RZ, RZ, -0x1 ;  /* 0xffffffffff137424 */ /* 0x000fe200078e00ff */
[----:B0-----:R-:W-:-:S02]  /*49b0*/  PRMT R0, RZ, 0x7610, R0 ;  /* 0x00007610ff007816 */ /* 0x001fc40000000000 */
[----:B--2---:R-:W-:-:S05]  /*49c0*/  LEA R16, P0, R4, R16, 0x1 ;  /* 0x0000001004107211 */ /* 0x004fca00078008ff */
[----:B------:R-:W-:Y:S01]  /*49d0*/  IMAD.X R17, R66, 0x1, R17, P0 ;  /* 0x0000000142117824 */ /* 0x000fe200000e0611 */
[----:B------:R-:W-:-:S04]  /*49e0*/  ISETP.GE.U32.AND P0, PT, R16, UR4, PT ;  /* 0x0000000410007c0c */ /* 0x000fc8000bf06070 */
[----:B------:R-:W-:-:S13]  /*49f0*/  ISETP.GE.U32.AND.EX P0, PT, R17, UR5, PT, P0 ;  /* 0x0000000511007c0c */ /* 0x000fda000bf06100 */
[----:B------:R-:W-:Y:S05]  /*4a00*/  @P0 BRA `(.L_x_99) ;  /* 0x00000004004c0947 */ /* 0x000fea0003800000 */
[----:B---3--:R-:W0:Y:S01]  /*4a10*/  LDC.64 R10, c[0x0][0x628] ;  /* 0x00018a00ff0a7b82 */ /* 0x008e220000000a00 */
[----:B------:R-:W2:Y:S01]  /*4a20*/  S2R R12, SR_CTAID.X ;  /* 0x00000000000c7919 */ /* 0x000ea20000002500 */
[----:B-1--4-:R-:W-:Y:S02]  /*4a30*/  IMAD.MOV.U32 R8, RZ, RZ, R16 ;  /* 0x000000ffff087224 */ /* 0x012fe400078e0010 */
[----:B------:R-:W-:Y:S01]  /*4a40*/  IMAD.MOV.U32 R9, RZ, RZ, R17 ;  /* 0x000000ffff097224 */ /* 0x000fe200078e0011 */
[----:B------:R-:W1:Y:S03]  /*4a50*/  S2R R18, SR_CTAID.Y ;  /* 0x0000000000127919 */ /* 0x000e660000002600 */
[----:B------:R-:W3:Y:S08]  /*4a60*/  LDC R0, c[0x0][0x630] ;  /* 0x00018c00ff007b82 */ /* 0x000ef00000000800 */
[----:B------:R-:W4:Y:S01]  /*4a70*/  LDC.64 R14, c[0x0][0x620] ;  /* 0x00018800ff0e7b82 */ /* 0x000f220000000a00 */
[----:B0-----:R-:W-:-:S04]  /*4a80*/  ISETP.NE.U32.AND P0, PT, R10, RZ, PT ;  /* 0x000000ff0a00720c */ /* 0x001fc80003f05070 */
[----:B------:R-:W-:-:S13]  /*4a90*/  ISETP.NE.AND.EX P0, PT, R11, RZ, PT, P0 ;  /* 0x000000ff0b00720c */ /* 0x000fda0003f05300 */
[----:B-1234-:R-:W-:Y:S05]  /*4aa0*/  @!P0 BRA `(.L_x_100) ;  /* 0x0000000000288947 */ /* 0x01efea0003800000 */
[----:B------:R-:W0:Y:S02]  /*4ab0*/  LDC R3, c[0x0][0x634] ;  /* 0x00018d00ff037b82 */ /* 0x000e240000000800 */
[----:B0-----:R-:W-:-:S05]  /*4ac0*/  IADD3 R3, P0, R16, R3, RZ ;  /* 0x0000000310037210 */ /* 0x001fca0007f1e0ff */
        /* <DEDUP_REMOVED lines=8> */
.L_x_100:
[-CC-:B------:R-:W-:Y:S01]  /*4b50*/  SHF.R.U64 R19, R8, R0.reuse, R9.reuse ;  /* 0x0000000008137219 */ /* 0x180fe20000001209 */
[----:B------:R-:W0:Y:S01]  /*4b60*/  LDC.64 R26, c[0x0][0x640] ;  /* 0x00019000ff1a7b82 */ /* 0x000e220000000a00 */
[----:B------:R-:W-:Y:S01]  /*4b70*/  SHF.R.U32.HI R0, RZ, R0, R9 ;  /* 0x00000000ff007219 */ /* 0x000fe20000011609 */
[----:B------:R-:W-:Y:S01]  /*4b80*/  ULDC UR4, c[0x0][0x150] ;  /* 0x0000540000047ab9 */ /* 0x000fe20000000800 */
[----:B------:R-:W-:Y:S02]  /*4b90*/  IADD3 R3, P0, RZ, -R19, RZ ;  /* 0x80000013ff037210 */ /* 0x000fe40007f1e0ff */
[----:B------:R-:W-:-:S03]  /*4ba0*/  I2FP.F32.U32 R7, R12 ;  /* 0x0000000c00077245 */ /* 0x000fc60000201000 */
[----:B------:R-:W1:Y:S01]  /*4bb0*/  LDC R6, c[0x0][0x618] ;  /* 0x00018600ff067b82 */ /* 0x000e620000000800 */
[----:B------:R-:W-:Y:S02]  /*4bc0*/  IMAD.X R5, RZ, RZ, ~R0, P0 ;  /* 0x000000ffff057224 */ /* 0x000fe400000e0e00 */
[----:B------:R-:W-:Y:S01]  /*4bd0*/  FMUL R7, R7, UR4 ;  /* 0x0000000407077c20 */ /* 0x000fe20008400000 */
[----:B------:R-:W-:Y:S01]  /*4be0*/  ULDC UR4, c[0x0][0x154] ;  /* 0x0000550000047ab9 */ /* 0x000fe20000000800 */
[-C--:B------:R-:W-:Y:S02]  /*4bf0*/  IMAD R0, R5, R14.reuse, RZ ;  /* 0x0000000e05007224 */ /* 0x080fe400078e02ff */
[C---:B------:R-:W-:Y:S01]  /*4c00*/  IMAD.WIDE.U32 R4, R3.reuse, R14, R16 ;  /* 0x0000000e03047225 */ /* 0x040fe200078e0010 */
[----:B------:R-:W2:Y:S01]  /*4c10*/  LDC R11, c[0x0][0x608] ;  /* 0x00018200ff0b7b82 */ /* 0x000ea20000000800 */
[----:B------:R-:W3:Y:S02]  /*4c20*/  F2I.U32.TRUNC.NTZ R7, R7 ;  /* 0x0000000700077305 */ /* 0x000ee4000020f000 */
[----:B------:R-:W-:-:S04]  /*4c30*/  IMAD R3, R3, R15, R0 ;  /* 0x0000000f03037224 */ /* 0x000fc800078e0200 */
[----:B------:R-:W-:Y:S01]  /*4c40*/  IMAD.IADD R3, R5, 0x1, R3 ;  /* 0x0000000105037824 */ /* 0x000fe200078e0203 */
[----:B------:R-:W4:Y:S01]  /*4c50*/  LDC R8, c[0x0][0x658] ;  /* 0x00019600ff087b82 */ /* 0x000f220000000800 */
[----:B------:R-:W-:Y:S02]  /*4c60*/  I2FP.F32.U32 R5, R18 ;  /* 0x0000001200057245 */ /* 0x000fe40000201000 */
[----:B0-----:R-:W-:-:S04]  /*4c70*/  ISETP.NE.U32.AND P0, PT, R26, RZ, PT ;  /* 0x000000ff1a00720c */ /* 0x001fc80003f05070 */
[----:B------:R-:W-:Y:S01]  /*4c80*/  ISETP.NE.AND.EX P0, PT, R27, RZ, PT, P0 ;  /* 0x000000ff1b00720c */ /* 0x000fe20003f05300 */
[----:B------:R-:W0:Y:S01]  /*4c90*/  LDC R9, c[0x0][0x144] ;  /* 0x00005100ff097b82 */ /* 0x000e220000000800 */
[-C--:B-1----:R-:W-:Y:S01]  /*4ca0*/  SHF.R.U32.HI R0, RZ, R6.reuse, R3 ;  /* 0x00000006ff007219 */ /* 0x082fe20000011603 */
[----:B---3--:R-:W-:Y:S01]  /*4cb0*/  IMAD.MOV R7, RZ, RZ, -R7 ;  /* 0x000000ffff077224 */ /* 0x008fe200078e0a07 */
[----:B------:R-:W-:Y:S01]  /*4cc0*/  SHF.R.U64 R13, R4, R6, R3 ;  /* 0x00000006040d7219 */ /* 0x000fe20000001203 */
[----:B------:R-:W-:-:S04]  /*4cd0*/  FMUL R6, R5, UR4 ;  /* 0x0000000405067c20 */ /* 0x000fc80008400000 */
[----:B------:R-:W1:Y:S01]  /*4ce0*/  LDC R21, c[0x0][0x148] ;  /* 0x00005200ff157b82 */ /* 0x000e620000000800 */
[-CC-:B--2---:R-:W-:Y:S02]  /*4cf0*/  SHF.R.U64 R10, R13, R11.reuse, R0.reuse ;  /* 0x0000000b0d0a7219 */ /* 0x184fe40000001200 */
[----:B------:R-:W-:Y:S02]  /*4d00*/  SHF.R.U32.HI R3, RZ, R11, R0 ;  /* 0x0000000bff037219 */ /* 0x000fe40000011600 */
[----:B------:R2:W3:Y:S03]  /*4d10*/  F2I.U32.TRUNC.NTZ R0, R6 ;  /* 0x0000000600007305 */ /* 0x0004e6000020f000 */
[----:B------:R-:W1:Y:S01]  /*4d20*/  LDC R14, c[0x0][0x648] ;  /* 0x00019200ff0e7b82 */ /* 0x000e620000000800 */
[-CC-:B----4-:R-:W-:Y:S02]  /*4d30*/  SHF.R.U64 R15, R10, R8.reuse, R3.reuse ;  /* 0x000000080a0f7219 */ /* 0x190fe40000001203 */
[----:B------:R-:W-:-:S03]  /*4d40*/  SHF.R.U32.HI R5, RZ, R8, R3 ;  /* 0x00000008ff057219 */ /* 0x000fc60000011603 */
[----:B------:R-:W-:Y:S02]  /*4d50*/  IMAD.MOV.U32 R4, RZ, RZ, R15 ;  /* 0x000000ffff047224 */ /* 0x000fe400078e000f */
[----:B------:R-:W4:Y:S01]  /*4d60*/  LDC R20, c[0x0][0x638] ;  /* 0x00018e00ff147b82 */ /* 0x000f220000000800 */
[----:B0-----:R-:W-:-:S07]  /*4d70*/  IMAD R25, R9, R7, R12 ;  /* 0x0000000709197224 */ /* 0x001fce00078e020c */
[----:B------:R-:W0:Y:S08]  /*4d80*/  LDC R24, c[0x0][0x610] ;  /* 0x00018400ff187b82 */ /* 0x000e300000000800 */
[----:B------:R-:W0:Y:S01]  /*4d90*/  LDC R28, c[0x0][0x600] ;  /* 0x00018000ff1c7b82 */ /* 0x000e220000000800 */
[----:B--23--:R-:W-:Y:S05]  /*4da0*/  @!P0 BRA `(.L_x_101) ;  /* 0x0000000000288947 */ /* 0x00cfea0003800000 */
        /* <DEDUP_REMOVED lines=10> */
.L_x_101:
[----:B------:R-:W-:Y:S02]  /*4e50*/  ISETP.NE.AND P0, PT, R2, 0x1, PT ;  /* 0x000000010200780c */ /* 0x000fe40003f05270 */
[----:B-1----:R-:W-:Y:S01]  /*4e60*/  SHF.R.U64 R3, R4, R14, R5 ;  /* 0x0000000e04037219 */ /* 0x002fe20000001205 */
[----:B------:R-:W-:Y:S01]  /*4e70*/  IMAD.MOV R5, RZ, RZ, -R0 ;  /* 0x000000ffff057224 */ /* 0x000fe200078e0a00 */
[----:B------:R-:W-:-:S03]  /*4e80*/  LOP3.LUT R0, R10, R69, RZ, 0xc0, !PT ;  /* 0x000000450a007212 */ /* 0x000fc600078ec0ff */
[----:B------:R-:W-:Y:S02]  /*4e90*/  IMAD.MOV R4, RZ, RZ, -R3 ;  /* 0x000000ffff047224 */ /* 0x000fe400078e0a03 */
[----:B------:R-:W-:Y:S01]  /*4ea0*/  IMAD R22, R65, R3, R0 ;  /* 0x0000000341167224 */ /* 0x000fe200078e0200 */
[----:B------:R-:W-:Y:S01]  /*4eb0*/  LOP3.LUT R3, R13, R68, RZ, 0xc0, !PT ;  /* 0x000000440d037212 */ /* 0x000fe200078ec0ff */
[----:B----4-:R-:W-:Y:S02]  /*4ec0*/  IMAD R0, R4, R20, R15 ;  /* 0x0000001404007224 */ /* 0x010fe400078e020f */
[----:B------:R-:W-:Y:S02]  /*4ed0*/  @P0 IMAD R25, R21, R5, R18 ;  /* 0x0000000515190224 */ /* 0x000fe400078e0212 */
[----:B0-----:R-:W-:Y:S02]  /*4ee0*/  IMAD R3, R0, R28, R3 ;  /* 0x0000001c00037224 */ /* 0x001fe400078e0203 */
[----:B------:R-:W-:-:S02]  /*4ef0*/  IMAD R22, R22, R24, R25 ;  /* 0x0000001816167224 */ /* 0x000fc400078e0219 */
[----:B------:R-:W-:-:S03]  /*4f00*/  IMAD.MOV.U32 R4, RZ, RZ, 0x1 ;  /* 0x00000001ff047424 */ /* 0x000fc600078e00ff */
[----:B------:R-:W-:Y:S02]  /*4f10*/  SEL R18, R3, R22, !P0 ;  /* 0x0000001603127207 */ /* 0x000fe40004000000 */
[----:B------:R-:W-:Y:S02]  /*4f20*/  PRMT R0, R4, 0x7610, R0 ;  /* 0x0000761004007816 */ /* 0x000fe40000000000 */
[----:B------:R-:W-:-:S07]  /*4f30*/  SEL R22, R22, R3, !P0 ;  /* 0x0000000316167207 */ /* 0x000fce0004000000 */
.L_x_99:
[----:B------:R-:W-:Y:S01]  /*4f40*/  LOP3.LUT P0, RZ, R0, 0xff, RZ, 0xc0, !PT ;  /* 0x000000ff00ff7812 */ /* 0x000fe2000780c0ff */
[----:B------:R-:W-:Y:S01]  /*4f50*/  UIMAD.WIDE.U32 UR4, UR36, -0x55555555, URZ ;  /* 0xaaaaaaab240478a5 */ /* 0x000fe2000f8e003f */
[----:B------:R-:W-:-:S03]  /*4f60*/  LOP3.LUT R77, R77, 0x1, RZ, 0x3c, !PT ;  /* 0x000000014d4d7812 */ /* 0x000fc600078e3cff */
[----:B------:R-:W-:-:S04]  /*4f70*/  USHF.R.U32.HI UR4, URZ, 0x1, UR5 ;  /* 0x000000013f047899 */ /* 0x000fc80008011605 */
[----:B------:R-:W-:-:S04]  /*4f80*/  UIMAD UR36, UR4, -0x3, UR36 ;  /* 0xfffffffd042478a4 */ /* 0x000fc8000f8e0224 */
[----:B------:R-:W-:Y:S08]  /*4f90*/  @P0 BRA `(.L_x_102) ;  /* 0xffffffc400f40947 */ /* 0x000ff0000383ffff */
[----:B------:R-:W-:Y:S05]  /*4fa0*/  EXIT ;  /* 0x000000000000794d */ /* 0x000fea0003800000 */
.L_x_17:
[----:B------:R-:W-:-:S08]  /*4fb0*/  ISETP.NE.AND P0, PT, R14, RZ, PT ;  /* 0x000000ff0e00720c */ /* 0x000fd00003f05270 */
[----:B0-----:R-:W0:-:S00]  /*4fc0*/  USETMAXREG.DEALLOC.CTAPOOL 0x28 ;  /* 0x00000028000079c8 */ /* 0x001e0000080e0500 */
[----:B------:R-:W-:Y:S05]  /*4fd0*/  @P0 EXIT ;  /* 0x000000000000094d */ /* 0x000fea0003800000 */
[----:B0-----:R-:W-:Y:S01]  /*4fe0*/  LOP3.LUT P0, RZ, R3, 0xff, RZ, 0xc0, !PT ;  /* 0x000000ff03ff7812 */ /* 0x001fe2000780c0ff */
[----:B------:R-:W-:Y:S02]  /*4ff0*/  IMAD.MOV.U32 R3, RZ, RZ, 0x1 ;  /* 0x00000001ff037424 */ /* 0x000fe400078e00ff */
[----:B------:R-:W-:-:S10]  /*5000*/  IMAD.MOV.U32 R8, RZ, RZ, RZ ;  /* 0x000000ffff087224 */ /* 0x000fd400078e00ff */
[----:B------:R-:W-:Y:S05]  /*5010*/  @!P0 BRA `(.L_x_103) ;  /* 0x0000000c00b08947 */ /* 0x000fea0003800000 */
[----:B------:R-:W0:Y:S01]  /*5020*/  S2UR UR6, SR_CgaCtaId ;  /* 0x00000000000679c3 */ /* 0x000e220000008800 */
[----:B------:R-:W-:Y:S01]  /*5030*/  LOP3.LUT P0, RZ, R4, 0x1f, RZ, 0xc0, !PT ;  /* 0x0000001f04ff7812 */ /* 0x000fe2000780c0ff */
[----:B------:R-:W-:Y:S01]  /*5040*/  ULDC UR21, c[0x0][0x658] ;  /* 0x0001960000157ab9 */ /* 0x000fe20000000800 */
[----:B------:R-:W-:Y:S01]  /*5050*/  UMOV UR4, 0xffffffff ;  /* 0xffffffff00047882 */ /* 0x000fe20000000000 */
[----:B------:R-:W-:Y:S01]  /*5060*/  BSSY B0, `(.L_x_103) ;  /* 0x00000e7000007945 */ /* 0x000fe20003800000 */
[----:B------:R-:W-:Y:S01]  /*5070*/  USHF.L.U32 UR4, UR4, UR21, URZ ;  /* 0x0000001504047299 */ /* 0x000fe2000800063f */
[C---:B------:R-:W-:Y:S01]  /*5080*/  ISETP.NE.AND P2, PT, R5.reuse, RZ, PT ;  /* 0x000000ff0500720c */ /* 0x040fe20003f45270 */
[----:B------:R-:W-:Y:S01]  /*5090*/  IMAD.MOV.U32 R10, RZ, RZ, 0x1 ;  /* 0x00000001ff0a7424 */ /* 0x000fe200078e00ff */
[----:B------:R-:W-:Y:S01]  /*50a0*/  ISETP.NE.OR P0, PT, R5, RZ, !P0 ;  /* 0x000000ff0500720c */ /* 0x000fe20004705670 */
[----:B------:R-:W-:Y:S01]  /*50b0*/  IMAD.MOV.U32 R3, RZ, RZ, 0x1 ;  /* 0x00000001ff037424 */ /* 0x000fe200078e00ff */
[----:B------:R-:W-:Y:S01]  /*50c0*/  LOP3.LUT R9, R23, 0x2, RZ, 0xfc, !PT ;  /* 0x0000000217097812 */ /* 0x000fe200078efcff */
[----:B------:R-:W-:Y:S01]  /*50d0*/  IMAD.MOV.U32 R8, RZ, RZ, RZ ;  /* 0x000000ffff087224 */ /* 0x000fe200078e00ff */
[----:B------:R-:W-:Y:S01]  /*50e0*/  ULDC UR13, c[0x0][0x600] ;  /* 0x00018000000d7ab9 */ /* 0x000fe20000000800 */
[----:B------:R-:W-:Y:S01]  /*50f0*/  UMOV UR5, 0x1 ;  /* 0x0000000100057882 */ /* 0x000fe20000000000 */
[----:B------:R-:W-:-:S02]  /*5100*/  UIADD3 UR30, UR37, 0x1, URZ ;  /* 0x00000001251e7890 */ /* 0x000fc4000fffe03f */
[----:B------:R-:W-:Y:S02]  /*5110*/  UIADD3 UR13, UR13, -0x1, URZ ;  /* 0xffffffff0d0d7890 */ /* 0x000fe4000fffe03f */
[----:B------:R-:W-:Y:S02]  /*5120*/  USHF.L.U32 UR21, UR5, UR21, URZ ;  /* 0x0000001505157299 */ /* 0x000fe4000800063f */
[----:B------:R-:W-:Y:S01]  /*5130*/  ULOP3.LUT UR29, URZ, UR4, URZ, 0x33, !UPT ;  /* 0x000000043f1d7292 */ /* 0x000fe2000f8e333f */
[----:B------:R-:W-:Y:S01]  /*5140*/  ULDC.64 UR22, c[0x0][0x198] ;  /* 0x0000660000167ab9 */ /* 0x000fe20000000a00 */
[----:B0-----:R-:W-:-:S10]  /*5150*/  IMAD.U32 R11, RZ, RZ, UR6 ;  /* 0x00000006ff0b7e24 */ /* 0x001fd4000f8e00ff */
.L_x_115:
[----:B------:R-:W-:-:S03]  /*5160*/  UMOV UR4, 0xffffffff ;  /* 0xffffffff00047882 */ /* 0x000fc60000000000 */
[----:B------:R-:W-:Y:S05]  /*5170*/  BRA.DIV UR4, `(.L_x_104) ;  /* 0x0000001204507947 */ /* 0x000fea000b800000 */
[----:B------:R-:W-:-:S13]  /*5180*/  ELECT P6, URZ, PT ;  /* 0x00000000003f782f */ /* 0x000fda00038c0000 */
.L_x_127:
[----:B------:R-:W0:Y:S01]  /*5190*/  LDC R4, c[0x0][0x28c] ;  /* 0x0000a300ff047b82 */ /* 0x000e220000000800 */
[----:B------:R-:W-:Y:S01]  /*51a0*/  BSSY B1, `(.L_x_105) ;  /* 0x000005e000017945 */ /* 0x000fe20003800000 */
[----:B0-----:R-:W-:-:S13]  /*51b0*/  ISETP.LT.OR P6, PT, R4, 0x1, !P6 ;  /* 0x000000010400780c */ /* 0x001fda00077c1670 */
[----:B------:R-:W-:Y:S05]  /*51c0*/  @P6 BRA `(.L_x_106) ;  /* 0x00000004006c6947 */ /* 0x000fea0003800000 */
[----:B------:R-:W-:Y:S02]  /*51d0*/  IMAD R11, R22, 0x4, R11 ;  /* 0x00000004160b7824 */ /* 0x000fe400078e020b */
[----:B------:R-:W-:Y:S02]  /*51e0*/  IMAD.SHL.U32 R18, R18, 0x40, RZ ;  /* 0x0000004012127824 */ /* 0x000fe400078e00ff */
[----:B------:R-:W-:Y:S02]  /*51f0*/  IMAD.MOV.U32 R15, RZ, RZ, RZ ;  /* 0x000000ffff0f7224 */ /* 0x000fe400078e00ff */
[----:B------:R-:W-:Y:S02]  /*5200*/  IMAD.U32 R20, RZ, RZ, UR30 ;  /* 0x0000001eff147e24 */ /* 0x000fe4000f8e00ff */
[----:B------:R-:W-:Y:S02]  /*5210*/  IMAD.MOV.U32 R4, RZ, RZ, R3 ;  /* 0x000000ffff047224 */ /* 0x000fe400078e0003 */
[----:B------:R-:W-:-:S02]  /*5220*/  IMAD.MOV.U32 R6, RZ, RZ, R8 ;  /* 0x000000ffff067224 */ /* 0x000fc400078e0008 */
[----:B------:R-:W-:-:S07]  /*5230*/  IMAD.SHL.U32 R12, R11, 0x10, RZ ;  /* 0x000000100b0c7824 */ /* 0x000fce00078e00ff */
.L_x_110:
[----:B------:R-:W0:Y:S01]  /*5240*/  S2UR UR4, SR_CgaCtaId ;  /* 0x00000000000479c3 */ /* 0x000e220000008800 */
[----:B------:R-:W-:Y:S02]  /*5250*/  MOV R14, 0x400 ;  /* 0x00000400000e7802 */ /* 0x000fe40000000f00 */
[----:B------:R-:W-:-:S05]  /*5260*/  SHF.L.U32 R5, R4, 0x1f, RZ ;  /* 0x0000001f04057819 */ /* 0x000fca00000006ff */
[----:B------:R-:W1:Y:S01]  /*5270*/  @!P2 LDC R7, c[0x0][0x500] ;  /* 0x00014000ff07ab82 */ /* 0x000e620000000800 */
[----:B0-----:R-:W-:-:S05]  /*5280*/  IMAD.U32 R11, RZ, RZ, UR4 ;  /* 0x00000004ff0b7e24 */ /* 0x001fca000f8e00ff */
[----:B------:R-:W-:-:S05]  /*5290*/  LEA R13, R11, R14, 0x18 ;  /* 0x0000000e0b0d7211 */ /* 0x000fca00078ec0ff */
[----:B------:R-:W-:-:S04]  /*52a0*/  IMAD R14, R6, 0x8, R13 ;  /* 0x00000008060e7824 */ /* 0x000fc800078e020d */
[----:B------:R-:W0:Y:S02]  /*52b0*/  SYNCS.PHASECHK.TRANS64.TRYWAIT P1, [R14+URZ+0x18], R5 ;  /* 0x000018050e0075a7 */ /* 0x000e24000802017f */
[----:B01----:R-:W-:Y:S05]  /*52c0*/  @!P1 BRA `(.L_x_107) ;  /* 0x00000010001c9947 */ /* 0x003fea0003800000 */
.L_x_128:
[----:B0-----:R-:W-:Y:S01]  /*52d0*/  PRMT R5, R9, 0x9910, RZ ;  /* 0x0000991009057816 */ /* 0x001fe200000000ff */
[----:B------:R0:W-:Y:S03]  /*52e0*/  @!P2 SYNCS.ARRIVE.TRANS64 RZ, [R14+URZ], R7 ;  /* 0x000000070effa9a7 */ /* 0x0001e6000800003f */
[----:B------:R-:W-:-:S13]  /*52f0*/  ISETP.NE.AND P1, PT, R5, 0x2, PT ;  /* 0x000000020500780c */ /* 0x000fda0003f25270 */
[----:B0-----:R-:W-:Y:S05]  /*5300*/  @P1 BRA `(.L_x_108) ;  /* 0x0000000000041947 */ /* 0x001fea0003800000 */
[----:B------:R-:W-:Y:S01]  /*5310*/  BPT.TRAP 0x1 ;  /* 0x000000040000795c */ /* 0x000fe20000300000 */
.L_x_108:
[----:B------:R-:W-:Y:S05]  /*5320*/  @P0 BRA `(.L_x_109) ;  /* 0x0000000000040947 */ /* 0x000fea0003800000 */
[----:B------:R-:W-:Y:S01]  /*5330*/  BPT.TRAP 0x1 ;  /* 0x000000040000795c */ /* 0x000fe20000300000 */
.L_x_109:
[----:B------:R-:W-:Y:S01]  /*5340*/  IMAD R5, R6, 0x10, R11 ;  /* 0x0000001006057824 */ /* 0x000fe200078e020b */
[----:B------:R-:W-:Y:S01]  /*5350*/  R2UR UR10, R15 ;  /* 0x000000000f0a72ca */ /* 0x000fe200000e0000 */
[----:B------:R-:W-:Y:S01]  /*5360*/  UIADD3 UR14, UP0, UR22, 0xf0, URZ ;  /* 0x000000f0160e7890 */ /* 0x000fe2000ff1e03f */
[----:B------:R-:W-:Y:S01]  /*5370*/  R2UR UR9, R14 ;  /* 0x000000000e0972ca */ /* 0x000fe200000e0000 */
[----:B------:R-:W-:Y:S01]  /*5380*/  IMAD.SHL.U32 R5, R5, 0x200, RZ ;  /* 0x0000020005057824 */ /* 0x000fe200078e00ff */
[----:B------:R-:W-:Y:S01]  /*5390*/  R2UR UR11, R12 ;  /* 0x000000000c0b72ca */ /* 0x000fe200000e0000 */
[----:B------:R-:W-:Y:S01]  /*53a0*/  UIADD3.X UR15, URZ, UR23, URZ, UP0, !UPT ;  /* 0x000000173f0f7290 */ /* 0x000fe200087fe43f */
[----:B------:R-:W-:Y:S01]  /*53b0*/  R2UR UR12, R19 ;  /* 0x00000000130c72ca */ /* 0x000fe200000e0000 */
[--C-:B------:R-:W-:Y:S01]  /*53c0*/  IMAD R5, R5, 0x4, R13.reuse ;  /* 0x0000000405057824 */ /* 0x100fe200078e020d */
[----:B------:R-:W-:Y:S01]  /*53d0*/  R2UR UR35, R18 ;  /* 0x00000000122372ca */ /* 0x000fe200000e0000 */
[----:B------:R-:W-:Y:S01]  /*53e0*/  IMAD R13, R6, 0x8000, R13 ;  /* 0x00008000060d7824 */ /* 0x000fe200078e020d */
[----:B------:R-:W-:Y:S01]  /*53f0*/  UIADD3 UR4, UP1, UR22, 0x1f0, URZ ;  /* 0x000001f016047890 */ /* 0x000fe2000ff3e03f */
[----:B------:R-:W-:Y:S01]  /*5400*/  VIADD R20, R20, 0xffffffff ;  /* 0xffffffff14147836 */ /* 0x000fe20000000000 */
[----:B------:R-:W-:Y:S01]  /*5410*/  R2UR UR40, R5 ;  /* 0x00000000052872ca */ /* 0x000fe200000e0000 */
[----:B------:R-:W-:Y:S01]  /*5420*/  UIADD3 UR58, UR10, 0x20, URZ ;  /* 0x000000200a3a7890 */ /* 0x000fe2000fffe03f */
[----:B------:R-:W-:Y:S01]  /*5430*/  R2UR UR18, R13 ;  /* 0x000000000d1272ca */ /* 0x000fe200000e0000 */
[----:B------:R-:W-:Y:S01]  /*5440*/  UIADD3 UR50, UR10, 0x40, URZ ;  /* 0x000000400a327890 */ /* 0x000fe2000fffe03f */
[----:B------:R-:W-:Y:S01]  /*5450*/  ISETP.GT.AND P3, PT, R20, 0x1, PT ;  /* 0x000000011400780c */ /* 0x000fe20003f64270 */
[----:B------:R-:W-:Y:S01]  /*5460*/  UIADD3 UR42, UR10, 0x60, URZ ;  /* 0x000000600a2a7890 */ /* 0x000fe2000fffe03f */
[----:B------:R-:W-:Y:S01]  /*5470*/  VIADD R6, R6, 0x1 ;  /* 0x0000000106067836 */ /* 0x000fe20000000000 */
[----:B------:R-:W-:Y:S01]  /*5480*/  UMOV UR31, 0xf0000 ;  /* 0x000f0000001f7882 */ /* 0x000fe20000000000 */
[----:B------:R-:W-:Y:S01]  /*5490*/  UMOV UR6, 0x0 ;  /* 0x0000000000067882 */ /* 0x000fe20000000000 */
[----:B------:R-:W-:Y:S01]  /*54a0*/  UMOV UR7, 0x10000000 ;  /* 0x1000000000077882 */ /* 0x000fe20000000000 */
[----:B------:R-:W-:Y:S01]  /*54b0*/  UIADD3.X UR5, URZ, UR23, URZ, UP1, !UPT ;  /* 0x000000173f057290 */ /* 0x000fe20008ffe43f */
[C---:B------:R-:W-:Y:S01]  /*54c0*/  ISETP.NE.AND P1, PT, R6.reuse, 0x3, PT ;  /* 0x000000030600780c */ /* 0x040fe20003f25270 */
[----:B------:R-:W-:Y:S01]  /*54d0*/  UMOV UR57, UR9 ;  /* 0x0000000900397c82 */ /* 0x000fe20008000000 */
[----:B------:R-:W-:Y:S01]  /*54e0*/  UIADD3 UR8, UR40, 0x100, URZ ;  /* 0x0000010028087890 */ /* 0x000fe2000fffe03f */
[----:B------:R-:W-:Y:S01]  /*54f0*/  VIADD R15, R15, 0x80 ;  /* 0x000000800f0f7836 */ /* 0x000fe20000000000 */
[----:B------:R-:W-:Y:S01]  /*5500*/  UIADD3 UR56, UR40, 0x2100, URZ ;  /* 0x0000210028387890 */ /* 0x000fe2000fffe03f */
[----:B------:R-:W-:Y:S01]  /*5510*/  SEL R5, RZ, 0x1, P1 ;  /* 0x00000001ff057807 */ /* 0x000fe20000800000 */
[----:B------:R-:W-:Y:S01]  /*5520*/  UIADD3 UR48, UR40, 0x4100, URZ ;  /* 0x0000410028307890 */ /* 0x000fe2000fffe03f */
[----:B------:R-:W-:Y:S01]  /*5530*/  SEL R6, R6, RZ, P1 ;  /* 0x000000ff06067207 */ /* 0x000fe20000800000 */
[----:B------:R-:W-:Y:S01]  /*5540*/  UIADD3 UR40, UR40, 0x6100, URZ ;  /* 0x0000610028287890 */ /* 0x000fe2000fffe03f */
[----:B------:R-:W-:Y:S01]  /*5550*/  LOP3.LUT R4, R4, R5, RZ, 0x3c, !PT ;  /* 0x0000000504047212 */ /* 0x000fe200078e3cff */
[----:B------:R-:W-:Y:S01]  /*5560*/  UIADD3 UR32, UR18, 0x18100, URZ ;  /* 0x0001810012207890 */ /* 0x000fe2000fffe03f */
[----:B------:R0:W-:Y:S01]  /*5570*/  UTMALDG.3D.MULTICAST [UR8], [UR14], UR31, desc[UR6] ;  /* 0x000006080e0073b4 */ /* 0x0001e2000801181f */
[----:B------:R-:W-:-:S02]  /*5580*/  UIADD3 UR24, UR18, 0x1a100, URZ ;  /* 0x0001a10012187890 */ /* 0x000fc4000fffe03f */
[----:B------:R-:W-:Y:S01]  /*5590*/  UIADD3 UR16, UR18, 0x1c100, URZ ;  /* 0x0001c10012107890 */ /* 0x000fe2000fffe03f */
[----:B------:R-:W-:Y:S01]  /*55a0*/  UMOV UR59, UR11 ;  /* 0x0000000b003b7c82 */ /* 0x000fe20008000000 */
[----:B------:R-:W-:Y:S01]  /*55b0*/  UMOV UR60, UR12 ;  /* 0x0000000c003c7c82 */ /* 0x000fe20008000000 */
[----:B------:R-:W-:Y:S01]  /*55c0*/  UMOV UR49, UR9 ;  /* 0x0000000900317c82 */ /* 0x000fe20008000000 */
[----:B------:R-:W-:Y:S01]  /*55d0*/  UMOV UR51, UR11 ;  /* 0x0000000b00337c82 */ /* 0x000fe20008000000 */
[----:B------:R-:W-:Y:S01]  /*55e0*/  UMOV UR52, UR12 ;  /* 0x0000000c00347c82 */ /* 0x000fe20008000000 */
[----:B------:R-:W-:Y:S01]  /*55f0*/  UMOV UR41, UR9 ;  /* 0x0000000900297c82 */ /* 0x000fe20008000000 */
[----:B------:R-:W-:Y:S01]  /*5600*/  UMOV UR44, UR12 ;  /* 0x0000000c002c7c82 */ /* 0x000fe20008000000 */
[----:B------:R-:W-:Y:S01]  /*5610*/  UMOV UR43, UR11 ;  /* 0x0000000b002b7c82 */ /* 0x000fe20008000000 */
[----:B------:R1:W-:Y:S01]  /*5620*/  UTMALDG.3D.MULTICAST [UR56], [UR14], UR31, desc[UR6] ;  /* 0x000006380e0073b4 */ /* 0x0003e2000801181f */
        /* <DEDUP_REMOVED lines=11> */
[----:B0-----:R-:W-:Y:S01]  /*56e0*/  UIADD3 UR8, UR18, 0x1e100, URZ ;  /* 0x0001e10012087890 */ /* 0x001fe2000fffe03f */
[----:B------:R-:W-:Y:S01]  /*56f0*/  UMOV UR11, UR35 ;  /* 0x00000023000b7c82 */ /* 0x000fe20008000000 */
[----:B------:R1:W-:Y:S01]  /*5700*/  UTMALDG.3D.MULTICAST [UR40], [UR14], UR31, desc[UR6] ;  /* 0x000006280e0073b4 */ /* 0x0003e2000801181f */
[----:B------:R-:W-:Y:S01]  /*5710*/  UMOV UR18, UR50 ;  /* 0x0000003200127c82 */ /* 0x000fe20008000000 */
[----:B------:R-:W-:Y:S01]  /*5720*/  UMOV UR10, UR42 ;  /* 0x0000002a000a7c82 */ /* 0x000fe20008000000 */
[----:B------:R1:W-:Y:S01]  /*5730*/  UTMALDG.3D [UR32], [UR4], desc[UR6] ;  /* 0x00000620040075b4 */ /* 0x0003e20008011000 */
[----:B------:R1:W-:Y:S01]  /*5740*/  UTMALDG.3D [UR24], [UR4], desc[UR6] ;  /* 0x00000618040075b4 */ /* 0x0003e20008011000 */
[----:B------:R1:W-:Y:S02]  /*5750*/  UTMALDG.3D [UR16], [UR4], desc[UR6] ;  /* 0x00000610040075b4 */ /* 0x0003e40008011000 */
[----:B------:R1:W-:Y:S02]  /*5760*/  UTMALDG.3D [UR8], [UR4], desc[UR6] ;  /* 0x00000608040075b4 */ /* 0x0003e40008011000 */
[----:B-1----:R-:W-:Y:S05]  /*5770*/  @P3 BRA `(.L_x_110) ;  /* 0xfffffff800b03947 */ /* 0x002fea000383ffff */
.L_x_106:
[----:B------:R-:W-:Y:S05]  /*5780*/  BSYNC B1 ;  /* 0x0000000000017941 */ /* 0x000fea0003800000 */
.L_x_105:
[----:B------:R-:W3:Y:S01]  /*5790*/  LDL.64 R24, [R1] ;  /* 0x0000000001187983 */ /* 0x000ee20000100a00 */
[----:B------:R-:W-:Y:S01]  /*57a0*/  LOP3.LUT P4, RZ, R10, 0xff, RZ, 0xc0, !PT ;  /* 0x000000ff0aff7812 */ /* 0x000fe2000788c0ff */
[----:B------:R-:W-:Y:S01]  /*57b0*/  VIADD R7, R8, UR37 ;  /* 0x0000002508077c36 */ /* 0x000fe20008000000 */
[----:B------:R-:W-:Y:S01]  /*57c0*/  ULDC.64 UR4, c[0x0][0x650] ;  /* 0x0001940000047ab9 */ /* 0x000fe20000000a00 */
[----:B------:R-:W-:Y:S01]  /*57d0*/  IMAD.U32 R8, RZ, RZ, UR37 ;  /* 0x00000025ff087e24 */ /* 0x000fe2000f8e00ff */
[----:B------:R-:W-:Y:S01]  /*57e0*/  UISETP.GE.U32.AND UP0, UPT, UR37, 0x3, UPT ;  /* 0x000000032500788c */ /* 0x000fe2000bf06070 */
[----:B------:R-:W-:Y:S01]  /*57f0*/  BSSY B1, `(.L_x_111) ;  /* 0x000006b000017945 */ /* 0x000fe20003800000 */
[----:B------:R-:W-:Y:S01]  /*5800*/  ISETP.GT.U32.AND P1, PT, R7, 0x2, PT ;  /* 0x000000020700780c */ /* 0x000fe20003f24070 */
[----:B------:R-:W-:Y:S01]  /*5810*/  IMAD.MOV.U32 R22, RZ, RZ, -0x1 ;  /* 0xffffffffff167424 */ /* 0x000fe200078e00ff */
[----:B------:R-:W-:Y:S01]  /*5820*/  PRMT R10, RZ, 0x7610, R10 ;  /* 0x00007610ff0a7816 */ /* 0x000fe2000000000a */
[----:B------:R-:W-:Y:S01]  /*5830*/  IMAD.MOV.U32 R18, RZ, RZ, -0x1 ;  /* 0xffffffffff127424 */ /* 0x000fe200078e00ff */
[----:B------:R-:W-:Y:S01]  /*5840*/  ISETP.LT.U32.AND P1, PT, R8, 0x3, P1 ;  /* 0x000000030800780c */ /* 0x000fe20000f21070 */
[----:B------:R-:W-:Y:S01]  /*5850*/  IMAD.MOV.U32 R19, RZ, RZ, -0x1 ;  /* 0xffffffffff137424 */ /* 0x000fe200078e00ff */
[----:B------:R-:W-:Y:S01]  /*5860*/  PLOP3.LUT P3, PT, PT, PT, UP0, 0x80, 0x0 ;  /* 0x000000000000781c */ /* 0x000fe20003f6f008 */
[----:B------:R-:W0:Y:S01]  /*5870*/  @P4 S2R R11, SR_CgaCtaId ;  /* 0x00000000000b4919 */ /* 0x000e220000008800 */
[----:B------:R-:W-:-:S04]  /*5880*/  @P4 MOV R4, 0x400 ;  /* 0x0000040000044802 */ /* 0x000fc80000000f00 */
[----:B0-----:R-:W-:Y:S01]  /*5890*/  @P4 LEA R6, R11, R4, 0x18 ;  /* 0x000000040b064211 */ /* 0x001fe200078ec0ff */
[----:B------:R-:W-:Y:S01]  /*58a0*/  IMAD.WIDE.U32 R4, R7, -0x55555555, RZ ;  /* 0xaaaaaaab07047825 */ /* 0x000fe200078e00ff */
[----:B------:R-:W-:Y:S02]  /*58b0*/  SEL R4, RZ, 0x1, !P1 ;  /* 0x00000001ff047807 */ /* 0x000fe40004800000 */
[----:B------:R0:W-:Y:S02]  /*58c0*/  @P4 SYNCS.ARRIVE.TRANS64.A1T0 RZ, [R6+URZ+0x68], RZ ;  /* 0x000068ff06ff49a7 */ /* 0x0001e4000810003f */
[----:B------:R-:W-:Y:S02]  /*58d0*/  LOP3.LUT R3, R3, R4, RZ, 0x3c, !PT ;  /* 0x0000000403037212 */ /* 0x000fe400078e3cff */
[----:B------:R-:W-:Y:S02]  /*58e0*/  PRMT R4, RZ, 0x7610, R4 ;  /* 0x00007610ff047816 */ /* 0x000fe40000000004 */
[----:B0-----:R-:W-:-:S04]  /*58f0*/  SHF.R.U32.HI R6, RZ, 0x1, R5 ;  /* 0x00000001ff067819 */ /* 0x001fc80000011605 */
[----:B------:R-:W-:Y:S01]  /*5900*/  @P3 LOP3.LUT R3, R3, 0x1, R6, 0x78, !PT ;  /* 0x0000000103033812 */ /* 0x000fe200078e7806 */
[----:B------:R-:W-:Y:S01]  /*5910*/  IMAD R8, R6, -0x3, R7 ;  /* 0xfffffffd06087824 */ /* 0x000fe200078e0207 */
[----:B---3--:R-:W-:-:S04]  /*5920*/  IADD3 R16, P4, R16, R24, RZ ;  /* 0x0000001810107210 */ /* 0x008fc80007f9e0ff */
[----:B------:R-:W-:Y:S01]  /*5930*/  ISETP.GE.U32.AND P1, PT, R16, UR4, PT ;  /* 0x0000000410007c0c */ /* 0x000fe2000bf26070 */
[----:B------:R-:W-:-:S05]  /*5940*/  IMAD.X R17, R17, 0x1, R0, P4 ;  /* 0x0000000111117824 */ /* 0x000fca00020e0600 */
[----:B------:R-:W-:-:S13]  /*5950*/  ISETP.GE.U32.AND.EX P1, PT, R17, UR5, PT, P1 ;  /* 0x0000000511007c0c */ /* 0x000fda000bf26110 */
[----:B------:R-:W-:Y:S05]  /*5960*/  @P1 BRA `(.L_x_112) ;  /* 0x00000004004c1947 */ /* 0x000fea0003800000 */
[----:B------:R-:W0:Y:S01]  /*5970*/  S2R R13, SR_CTAID.X ;  /* 0x00000000000d7919 */ /* 0x000e220000002500 */
[----:B------:R-:W-:Y:S01]  /*5980*/  ULDC.64 UR4, c[0x0][0x628] ;  /* 0x00018a0000047ab9 */ /* 0x000fe20000000a00 */
[----:B------:R-:W1:Y:S01]  /*5990*/  LDC R14, c[0x0][0x144] ;  /* 0x00005100ff0e7b82 */ /* 0x000e620000000800 */
[----:B------:R-:W-:Y:S01]  /*59a0*/  ISETP.NE.U32.AND P1, PT, RZ, UR4, PT ;  /* 0x00000004ff007c0c */ /* 0x000fe2000bf25070 */
[----:B------:R-:W3:Y:S01]  /*59b0*/  S2R R12, SR_CTAID.Y ;  /* 0x00000000000c7919 */ /* 0x000ee20000002600 */
[----:B------:R-:W-:Y:S01]  /*59c0*/  ULDC UR7, c[0x0][0x630] ;  /* 0x00018c0000077ab9 */ /* 0x000fe20000000800 */
[----:B------:R-:W-:Y:S01]  /*59d0*/  ULDC UR8, c[0x0][0x150] ;  /* 0x0000540000087ab9 */ /* 0x000fe20000000800 */
[----:B------:R-:W-:Y:S01]  /*59e0*/  ISETP.NE.AND.EX P1, PT, RZ, UR5, PT, P1 ;  /* 0x00000005ff007c0c */ /* 0x000fe2000bf25310 */
[----:B------:R-:W-:Y:S02]  /*59f0*/  IMAD.MOV.U32 R4, RZ, RZ, R16 ;  /* 0x000000ffff047224 */ /* 0x000fe400078e0010 */
[----:B------:R-:W-:Y:S01]  /*5a00*/  IMAD.MOV.U32 R5, RZ, RZ, R17 ;  /* 0x000000ffff057224 */ /* 0x000fe200078e0011 */
[----:B0-----:R-:W-:-:S09]  /*5a10*/  I2FP.F32.U32 R18, R13 ;  /* 0x0000000d00127245 */ /* 0x001fd20000201000 */
[----:B------:R-:W-:Y:S05]  /*5a20*/  @!P1 BRA `(.L_x_113) ;  /* 0x0000000000289947 */ /* 0x000fea0003800000 */
[----:B------:R-:W-:Y:S02]  /*5a30*/  ULDC UR6, c[0x0][0x634] ;  /* 0x00018d0000067ab9 */ /* 0x000fe40000000800 */
[----:B------:R-:W-:-:S05]  /*5a40*/  IADD3 R5, P1, R16, UR6, RZ ;  /* 0x0000000610057c10 */ /* 0x000fca000ff3e0ff */
[----:B------:R-:W-:-:S04]  /*5a50*/  IMAD.X R15, RZ, RZ, R17, P1 ;  /* 0x000000ffff0f7224 */ /* 0x000fc800008e0611 */
[----:B------:R-:W-:-:S04]  /*5a60*/  IMAD.WIDE.U32 R6, R15, UR4, RZ ;  /* 0x000000040f067c25 */ /* 0x000fc8000f8e00ff */
[----:B------:R-:W-:-:S04]  /*5a70*/  IMAD.WIDE.U32 R6, P1, R5, UR5, R6 ;  /* 0x0000000505067c25 */ /* 0x000fc8000f820006 */
[----:B------:R-:W-:-:S04]  /*5a80*/  IMAD.WIDE.U32 R4, R5, UR4, RZ ;  /* 0x0000000405047c25 */ /* 0x000fc8000f8e00ff */
[----:B------:R-:W-:Y:S01]  /*5a90*/  IMAD.MOV.U32 R4, RZ, RZ, R7 ;  /* 0x000000ffff047224 */ /* 0x000fe200078e0007 */
[----:B------:R-:W-:Y:S01]  /*5aa0*/  IADD3 RZ, P3, R5, R6, RZ ;  /* 0x0000000605ff7210 */ /* 0x000fe20007f7e0ff */
[----:B------:R-:W-:-:S04]  /*5ab0*/  IMAD.X R5, RZ, RZ, RZ, P1 ;  /* 0x000000ffff057224 */ /* 0x000fc800008e06ff */
[----:B------:R-:W-:-:S08]  /*5ac0*/  IMAD.WIDE.U32.X R4, R15, UR5, R4, P3 ;  /* 0x000000050f047c25 */ /* 0x000fd000098e0404 */
.L_x_113:
[----:B------:R-:W-:Y:S01]  /*5ad0*/  FMUL R18, R18, UR8 ;  /* 0x0000000812127c20 */ /* 0x000fe20008400000 */
[--C-:B------:R-:W-:Y:S01]  /*5ae0*/  SHF.R.U64 R19, R4, UR7, R5.reuse ;  /* 0x0000000704137c19 */ /* 0x100fe20008001205 */
[----:B------:R-:W-:Y:S01]  /*5af0*/  ULDC.64 UR4, c[0x0][0x620] ;  /* 0x0001880000047ab9 */ /* 0x000fe20000000a00 */
[----:B------:R-:W-:Y:S01]  /*5b00*/  SHF.R.U32.HI R4, RZ, UR7, R5 ;  /* 0x00000007ff047c19 */ /* 0x000fe20008011605 */
[----:B------:R-:W-:Y:S01]  /*5b10*/  ULDC.64 UR6, c[0x0][0x640] ;  /* 0x0001900000067ab9 */ /* 0x000fe20000000a00 */
[----:B------:R-:W-:Y:S01]  /*5b20*/  IADD3 R5, P1, RZ, -R19, RZ ;  /* 0x80000013ff057210 */ /* 0x000fe20007f3e0ff */
[----:B------:R-:W0:Y:S01]  /*5b30*/  F2I.U32.TRUNC.NTZ R18, R18 ;  /* 0x0000001200127305 */ /* 0x000e22000020f000 */
[----:B------:R-:W4:Y:S03]  /*5b40*/  LDC R15, c[0x0][0x148] ;  /* 0x00005200ff0f7b82 */ /* 0x000f260000000800 */
[----:B------:R-:W-:Y:S01]  /*5b50*/  IMAD.X R4, RZ, RZ, ~R4, P1 ;  /* 0x000000ffff047224 */ /* 0x000fe200008e0e04 */
[----:B------:R-:W-:-:S03]  /*5b60*/  ISETP.NE.U32.AND P1, PT, RZ, UR6, PT ;  /* 0x00000006ff007c0c */ /* 0x000fc6000bf25070 */
[----:B------:R-:W-:Y:S01]  /*5b70*/  IMAD R4, R4, UR4, RZ ;  /* 0x0000000404047c24 */ /* 0x000fe2000f8e02ff */
[----:B------:R-:W-:-:S03]  /*5b80*/  ISETP.NE.AND.EX P1, PT, RZ, UR7, PT, P1 ;  /* 0x00000007ff007c0c */ /* 0x000fc6000bf25310 */
[C---:B------:R-:W-:Y:S01]  /*5b90*/  IMAD R7, R5.reuse, UR5, R4 ;  /* 0x0000000505077c24 */ /* 0x040fe2000f8e0204 */
[----:B------:R-:W-:Y:S01]  /*5ba0*/  ULDC UR5, c[0x0][0x154] ;  /* 0x0000550000057ab9 */ /* 0x000fe20000000800 */
[----:B------:R-:W-:Y:S01]  /*5bb0*/  IMAD.WIDE.U32 R4, R5, UR4, R16 ;  /* 0x0000000405047c25 */ /* 0x000fe2000f8e0010 */
[----:B------:R-:W-:-:S03]  /*5bc0*/  ULDC UR4, c[0x0][0x618] ;  /* 0x0001860000047ab9 */ /* 0x000fc60000000800 */
[----:B0-----:R-:W-:Y:S02]  /*5bd0*/  IMAD.MOV R6, RZ, RZ, -R18 ;  /* 0x000000ffff067224 */ /* 0x001fe400078e0a12 */
[----:B------:R-:W-:Y:S02]  /*5be0*/  IMAD.IADD R5, R5, 0x1, R7 ;  /* 0x0000000105057824 */ /* 0x000fe400078e0207 */
[----:B-1----:R-:W-:Y:S01]  /*5bf0*/  IMAD R13, R14, R6, R13 ;  /* 0x000000060e0d7224 */ /* 0x002fe200078e020d */
[----:B---3--:R-:W-:Y:S02]  /*5c00*/  I2FP.F32.U32 R6, R12 ;  /* 0x0000000c00067245 */ /* 0x008fe40000201000 */
[--C-:B------:R-:W-:Y:S02]  /*5c10*/  SHF.R.U64 R14, R4, UR4, R5.reuse ;  /* 0x00000004040e7c19 */ /* 0x100fe40008001205 */
[----:B------:R-:W-:Y:S01]  /*5c20*/  SHF.R.U32.HI R5, RZ, UR4, R5 ;  /* 0x00000004ff057c19 */ /* 0x000fe20008011605 */
[----:B------:R-:W-:Y:S01]  /*5c30*/  FMUL R6, R6, UR5 ;  /* 0x0000000506067c20 */ /* 0x000fe20008400000 */
[----:B------:R-:W-:-:S02]  /*5c40*/  ULDC UR4, c[0x0][0x608] ;  /* 0x0001820000047ab9 */ /* 0x000fc40000000800 */
[--C-:B------:R-:W-:Y:S01]  /*5c50*/  SHF.R.U64 R20, R14, UR4, R5.reuse ;  /* 0x000000040e147c19 */ /* 0x100fe20008001205 */
[----:B------:R0:W1:Y:S01]  /*5c60*/  F2I.U32.TRUNC.NTZ R21, R6 ;  /* 0x0000000600157305 */ /* 0x000062000020f000 */
[----:B------:R-:W-:Y:S01]  /*5c70*/  SHF.R.U32.HI R5, RZ, UR4, R5 ;  /* 0x00000004ff057c19 */ /* 0x000fe20008011605 */
[----:B------:R-:W-:-:S03]  /*5c80*/  ULDC UR4, c[0x0][0x658] ;  /* 0x0001960000047ab9 */ /* 0x000fc60000000800 */
[--C-:B------:R-:W-:Y:S02]  /*5c90*/  SHF.R.U64 R18, R20, UR4, R5.reuse ;  /* 0x0000000414127c19 */ /* 0x100fe40008001205 */
[----:B------:R-:W-:-:S03]  /*5ca0*/  SHF.R.U32.HI R25, RZ, UR4, R5 ;  /* 0x00000004ff197c19 */ /* 0x000fc60008011605 */
[----:B------:R-:W-:Y:S02]  /*5cb0*/  IMAD.MOV.U32 R4, RZ, RZ, R18 ;  /* 0x000000ffff047224 */ /* 0x000fe400078e0012 */
[----:B------:R-:W-:Y:S01]  /*5cc0*/  IMAD.MOV.U32 R5, RZ, RZ, R25 ;  /* 0x000000ffff057224 */ /* 0x000fe200078e0019 */
[----:B0-----:R-:W-:Y:S06]  /*5cd0*/  @!P1 BRA `(.L_x_114) ;  /* 0x0000000000289947 */ /* 0x001fec0003800000 */
        /* <DEDUP_REMOVED lines=10> */
.L_x_114:
[----:B------:R-:W-:Y:S01]  /*5d80*/  ISETP.NE.AND P1, PT, R2, 0x1, PT ;  /* 0x000000010200780c */ /* 0x000fe20003f25270 */
[----:B------:R-:W-:Y:S01]  /*5d90*/  ULDC UR4, c[0x0][0x648] ;  /* 0x0001920000047ab9 */ /* 0x000fe20000000800 */
[----:B------:R-:W-:Y:S01]  /*5da0*/  LOP3.LUT R20, R20, UR29, RZ, 0xc0, !PT ;  /* 0x0000001d14147c12 */ /* 0x000fe2000f8ec0ff */
[----:B-1----:R-:W-:Y:S01]  /*5db0*/  IMAD.MOV R21, RZ, RZ, -R21 ;  /* 0x000000ffff157224 */ /* 0x002fe200078e0a15 */
[----:B------:R-:W-:Y:S01]  /*5dc0*/  SHF.R.U64 R5, R4, UR4, R5 ;  /* 0x0000000404057c19 */ /* 0x000fe20008001205 */
[----:B------:R-:W-:Y:S01]  /*5dd0*/  ULDC UR4, c[0x0][0x638] ;  /* 0x00018e0000047ab9 */ /* 0x000fe20000000800 */
[----:B------:R-:W-:Y:S01]  /*5de0*/  ULDC UR5, c[0x0][0x610] ;  /* 0x0001840000057ab9 */ /* 0x000fe20000000800 */
[----:B------:R-:W-:Y:S02]  /*5df0*/  IMAD.MOV.U32 R4, RZ, RZ, 0x1 ;  /* 0x00000001ff047424 */ /* 0x000fe400078e00ff */
[----:B------:R-:W-:Y:S02]  /*5e00*/  IMAD.MOV R7, RZ, RZ, -R5 ;  /* 0x000000ffff077224 */ /* 0x000fe400078e0a05 */
[----:B------:R-:W-:Y:S01]  /*5e10*/  IMAD R20, R5, UR21, R20 ;  /* 0x0000001505147c24 */ /* 0x000fe2000f8e0214 */
[----:B------:R-:W-:Y:S01]  /*5e20*/  LOP3.LUT R5, R14, UR13, RZ, 0xc0, !PT ;  /* 0x0000000d0e057c12 */ /* 0x000fe2000f8ec0ff */
[----:B----4-:R-:W-:-:S02]  /*5e30*/  @P1 IMAD R13, R15, R21, R12 ;  /* 0x000000150f0d1224 */ /* 0x010fc400078e020c */
[----:B------:R-:W-:Y:S01]  /*5e40*/  IMAD R18, R7, UR4, R18 ;  /* 0x0000000407127c24 */ /* 0x000fe2000f8e0212 */
[----:B------:R-:W-:Y:S01]  /*5e50*/  ULDC UR4, c[0x0][0x600] ;  /* 0x0001800000047ab9 */ /* 0x000fe20000000800 */
[----:B------:R-:W-:Y:S02]  /*5e60*/  IMAD R13, R20, UR5, R13 ;  /* 0x00000005140d7c24 */ /* 0x000fe4000f8e020d */
[----:B------:R-:W-:-:S05]  /*5e70*/  IMAD R22, R18, UR4, R5 ;  /* 0x0000000412167c24 */ /* 0x000fca000f8e0205 */
[----:B------:R-:W-:Y:S02]  /*5e80*/  SEL R18, R22, R13, !P1 ;  /* 0x0000000d16127207 */ /* 0x000fe40004800000 */
[----:B------:R-:W-:-:S07]  /*5e90*/  SEL R22, R13, R22, !P1 ;  /* 0x000000160d167207 */ /* 0x000fce0004800000 */
.L_x_112:
[----:B------:R-:W-:Y:S05]  /*5ea0*/  BSYNC B1 ;  /* 0x0000000000017941 */ /* 0x000fea0003800000 */
.L_x_111:
[----:B------:R-:W-:-:S13]  /*5eb0*/  LOP3.LUT P1, RZ, R4, 0xff, RZ, 0xc0, !PT ;  /* 0x000000ff04ff7812 */ /* 0x000fda000782c0ff */
[----:B------:R-:W-:Y:S05]  /*5ec0*/  @P1 BRA `(.L_x_115) ;  /* 0xfffffff000a41947 */ /* 0x000fea000383ffff */
[----:B------:R-:W-:Y:S05]  /*5ed0*/  BSYNC B0 ;  /* 0x0000000000007941 */ /* 0x000fea0003800000 */
.L_x_103:
[----:B------:R-:W-:-:S03]  /*5ee0*/  UMOV UR4, 0xffffffff ;  /* 0xffffffff00047882 */ /* 0x000fc60000000000 */
[----:B------:R-:W-:Y:S05]  /*5ef0*/  BRA.DIV UR4, `(.L_x_116) ;  /* 0x0000000604247947 */ /* 0x000fea000b800000 */
[----:B------:R-:W-:-:S13]  /*5f00*/  ELECT P6, URZ, PT ;  /* 0x00000000003f782f */ /* 0x000fda00038c0000 */
.L_x_131:
[----:B------:R-:W-:Y:S04]  /*5f10*/  BSSY B0, `(.L_x_117) ;  /* 0x0000022000007945 */ /* 0x000fe80003800000 */
[----:B------:R-:W-:Y:S05]  /*5f20*/  @!P6 BRA `(.L_x_118) ;  /* 0x000000000080e947 */ /* 0x000fea0003800000 */
[----:B------:R-:W-:-:S04]  /*5f30*/  LOP3.LUT R23, R23, 0x2, RZ, 0xfc, !PT ;  /* 0x0000000217177812 */ /* 0x000fc800078efcff */
[----:B------:R-:W-:-:S13]  /*5f40*/  ISETP.NE.AND P0, PT, R23, 0x3, PT ;  /* 0x000000031700780c */ /* 0x000fda0003f05270 */
[----:B------:R-:W-:Y:S05]  /*5f50*/  @!P0 BRA `(.L_x_119) ;  /* 0x0000000000048947 */ /* 0x000fea0003800000 */
[----:B------:R-:W-:Y:S01]  /*5f60*/  BPT.TRAP 0x1 ;  /* 0x000000040000795c */ /* 0x000fe20000300000 */
.L_x_119:
[----:B------:R-:W0:Y:S01]  /*5f70*/  S2R R5, SR_CgaCtaId ;  /* 0x0000000000057919 */ /* 0x000e220000008800 */
[----:B------:R-:W-:Y:S02]  /*5f80*/  MOV R0, 0x400 ;  /* 0x0000040000007802 */ /* 0x000fe40000000f00 */
[----:B------:R-:W-:Y:S02]  /*5f90*/  SHF.L.U32 R2, R3, 0x1f, RZ ;  /* 0x0000001f03027819 */ /* 0x000fe400000006ff */
[----:B0-----:R-:W-:-:S05]  /*5fa0*/  LEA R5, R5, R0, 0x18 ;  /* 0x0000000005057211 */ /* 0x001fca00078ec0ff */
[----:B------:R-:W-:-:S04]  /*5fb0*/  VIADD R5, R5, 0x18 ;  /* 0x0000001805057836 */ /* 0x000fc80000000000 */
[C---:B------:R-:W-:Y:S02]  /*5fc0*/  IMAD R7, R8.reuse, 0x8, R5 ;  /* 0x0000000808077824 */ /* 0x040fe400078e0205 */
[----:B------:R-:W-:Y:S02]  /*5fd0*/  VIADD R8, R8, 0x1 ;  /* 0x0000000108087836 */ /* 0x000fe40000000000 */
[----:B------:R-:W0:Y:S03]  /*5fe0*/  SYNCS.PHASECHK.TRANS64.TRYWAIT P0, [R7+URZ], R2 ;  /* 0x00000002070075a7 */ /* 0x000e26000800017f */
[----:B------:R-:W-:-:S04]  /*5ff0*/  ISETP.NE.AND P1, PT, R8, 0x3, PT ;  /* 0x000000030800780c */ /* 0x000fc80003f25270 */
[----:B------:R-:W-:Y:S02]  /*6000*/  SEL R0, RZ, 0x1, P1 ;  /* 0x00000001ff007807 */ /* 0x000fe40000800000 */
[----:B------:R-:W-:Y:S02]  /*6010*/  SEL R8, R8, RZ, P1 ;  /* 0x000000ff08087207 */ /* 0x000fe40000800000 */
[----:B------:R-:W-:-:S03]  /*6020*/  LOP3.LUT R9, R3, R0, RZ, 0x3c, !PT ;  /* 0x0000000003097212 */ /* 0x000fc600078e3cff */
[----:B------:R-:W-:Y:S01]  /*6030*/  IMAD R4, R8, 0x8, R5 ;  /* 0x0000000808047824 */ /* 0x000fe200078e0205 */
[----:B------:R-:W-:Y:S01]  /*6040*/  SHF.L.U32 R3, R9, 0x1f, RZ ;  /* 0x0000001f09037819 */ /* 0x000fe200000006ff */
[----:B0-----:R-:W-:Y:S06]  /*6050*/  @!P0 BRA `(.L_x_120) ;  /* 0x0000000000ec8947 */ /* 0x001fec0003800000 */
.L_x_132:
[----:B------:R-:W1:Y:S01]  /*6060*/  SYNCS.PHASECHK.TRANS64.TRYWAIT P0, [R4+URZ], R3 ;  /* 0x00000003040075a7 */ /* 0x000e62000800017f */
[----:B------:R-:W-:-:S05]  /*6070*/  VIADD R0, R8, 0x1 ;  /* 0x0000000108007836 */ /* 0x000fca0000000000 */
[----:B------:R-:W-:-:S04]  /*6080*/  ISETP.NE.AND P1, PT, R0, 0x3, PT ;  /* 0x000000030000780c */ /* 0x000fc80003f25270 */
[----:B0-----:R-:W-:Y:S02]  /*6090*/  SEL R2, RZ, 0x1, P1 ;  /* 0x00000001ff027807 */ /* 0x001fe40000800000 */
[----:B------:R-:W-:Y:S02]  /*60a0*/  SEL R0, R0, RZ, P1 ;  /* 0x000000ff00007207 */ /* 0x000fe40000800000 */
[----:B------:R-:W-:Y:S01]  /*60b0*/  LOP3.LUT R2, R9, R2, RZ, 0x3c, !PT ;  /* 0x0000000209027212 */ /* 0x000fe200078e3cff */
[----:B-1----:R-:W-:Y:S06]  /*60c0*/  @!P0 BRA `(.L_x_121) ;  /* 0x0000000000e48947 */ /* 0x002fec0003800000 */
.L_x_133:
[----:B------:R-:W-:Y:S01]  /*60d0*/  IMAD R5, R0, 0x8, R5 ;  /* 0x0000000800057824 */ /* 0x000fe200078e0205 */
[----:B------:R-:W-:-:S07]  /*60e0*/  SHF.L.U32 R0, R2, 0x1f, RZ ;  /* 0x0000001f02007819 */ /* 0x000fce00000006ff */
.L_x_122:
[----:B-1----:R1:W3:Y:S02]  /*60f0*/  SYNCS.PHASECHK.TRANS64.TRYWAIT P0, [R5+URZ], R0 ;  /* 0x00000000050075a7 */ /* 0x0022e4000800017f */
[----:B---3--:R-:W-:Y:S05]  /*6100*/  @!P0 NANOSLEEP.SYNCS 0x989680 ;  /* 0x009896800000895d */ /* 0x008fea0003900000 */
[----:B------:R-:W3:Y:S02]  /*6110*/  @!P0 SYNCS.PHASECHK.TRANS64 P0, [R5+URZ], R0 ;  /* 0x00000000050085a7 */ /* 0x000ee4000800007f */
[----:B---3--:R-:W-:Y:S05]  /*6120*/  @!P0 BRA `(.L_x_122) ;  /* 0xfffffffc00f08947 */ /* 0x008fea000383ffff */
.L_x_118:
[----:B------:R-:W-:Y:S05]  /*6130*/  BSYNC B0 ;  /* 0x0000000000007941 */ /* 0x000fea0003800000 */
.L_x_117:
[----:B------:R-:W-:Y:S05]  /*6140*/  EXIT ;  /* 0x000000000000794d */ /* 0x000fea0003800000 */
.L_x_19:
[----:B0-----:R-:W-:-:S04]  /*6150*/  IMAD.U32 R3, RZ, RZ, UR43 ;  /* 0x0000002bff037e24 */ /* 0x001fc8000f8e00ff */
[----:B------:R0:W1:Y:S03]  /*6160*/  SYNCS.PHASECHK.TRANS64.TRYWAIT P0, [R3+URZ+-0x8], R0 ;  /* 0xfffff800030075a7 */ /* 0x000066000800017f */
[----:B-1----:R-:W-:Y:S05]  /*6170*/  @!P0 NANOSLEEP.SYNCS 0x989680 ;  /* 0x009896800000895d */ /* 0x002fea0003900000 */
[----:B------:R-:W1:Y:S02]  /*6180*/  @!P0 SYNCS.PHASECHK.TRANS64 P0, [R3+URZ+-0x8], R0 ;  /* 0xfffff800030085a7 */ /* 0x000e64000800007f */
[----:B-1----:R-:W-:Y:S05]  /*6190*/  @!P0 BRA `(.L_x_19) ;  /* 0xfffffffc00ec8947 */ /* 0x002fea000383ffff */
[----:B------:R-:W-:Y:S05]  /*61a0*/  BRA `(.L_x_123) ;  /* 0xffffffb4007c7947 */ /* 0x000fea000383ffff */
.L_x_24:
[----:B-1----:R1:W2:Y:S02]  /*61b0*/  SYNCS.PHASECHK.TRANS64.TRYWAIT P1, [R3+URZ], R0 ;  /* 0x00000000030075a7 */ /* 0x0022a4000802017f */
[----:B--2---:R-:W-:Y:S05]  /*61c0*/  @!P1 NANOSLEEP.SYNCS 0x989680 ;  /* 0x009896800000995d */ /* 0x004fea0003900000 */
[----:B------:R-:W2:Y:S02]  /*61d0*/  @!P1 SYNCS.PHASECHK.TRANS64 P1, [R3+URZ], R0 ;  /* 0x00000000030095a7 */ /* 0x000ea4000802007f */
[----:B--2---:R-:W-:Y:S05]  /*61e0*/  @!P1 BRA `(.L_x_24) ;  /* 0xfffffffc00f09947 */ /* 0x004fea000383ffff */
[----:B------:R-:W-:Y:S05]  /*61f0*/  BRA `(.L_x_23) ;  /* 0xffffffb400e87947 */ /* 0x000fea000383ffff */
.L_x_29:
[----:B-1----:R-:W-:-:S04]  /*6200*/  IMAD.U32 R5, RZ, RZ, UR5 ;  /* 0x00000005ff057e24 */ /* 0x002fc8000f8e00ff */
[----:B------:R1:W2:Y:S03]  /*6210*/  SYNCS.PHASECHK.TRANS64.TRYWAIT P1, [R5+URZ], R4 ;  /* 0x00000004050075a7 */ /* 0x0002a6000802017f */
[----:B--2---:R-:W-:Y:S05]  /*6220*/  @!P1 NANOSLEEP.SYNCS 0x989680 ;  /* 0x009896800000995d */ /* 0x004fea0003900000 */
[----:B------:R-:W2:Y:S02]  /*6230*/  @!P1 SYNCS.PHASECHK.TRANS64 P1, [R5+URZ], R4 ;  /* 0x00000004050095a7 */ /* 0x000ea4000802007f */
[----:B--2---:R-:W-:Y:S05]  /*6240*/  @!P1 BRA `(.L_x_29) ;  /* 0xfffffffc00ec9947 */ /* 0x004fea000383ffff */
[----:B------:R-:W-:Y:S05]  /*6250*/  BRA `(.L_x_28) ;  /* 0xffffffbc00f07947 */ /* 0x000fea000383ffff */
.L_x_35:
[----:B0-----:R-:W-:-:S04]  /*6260*/  IMAD.U32 R3, RZ, RZ, UR43 ;  /* 0x0000002bff037e24 */ /* 0x001fc8000f8e00ff */
[----:B------:R0:W1:Y:S03]  /*6270*/  SYNCS.PHASECHK.TRANS64.TRYWAIT P0, [R3+URZ+0x8], R0 ;  /* 0x00000800030075a7 */ /* 0x000066000800017f */
[----:B-1----:R-:W-:Y:S05]  /*6280*/  @!P0 NANOSLEEP.SYNCS 0x989680 ;  /* 0x009896800000895d */ /* 0x002fea0003900000 */
[----:B------:R-:W1:Y:S02]  /*6290*/  @!P0 SYNCS.PHASECHK.TRANS64 P0, [R3+URZ+0x8], R0 ;  /* 0x00000800030085a7 */ /* 0x000e64000800007f */
[----:B-1----:R-:W-:Y:S05]  /*62a0*/  @!P0 BRA `(.L_x_35) ;  /* 0xfffffffc00ec8947 */ /* 0x002fea000383ffff */
[----:B------:R-:W-:Y:S05]  /*62b0*/  BRA `(.L_x_124) ;  /* 0xffffffc800807947 */ /* 0x000fea000383ffff */
.L_x_104:
[----:B------:R-:W-:Y:S01]  /*62c0*/  BSSY B1, `(.L_x_125) ;  /* 0x0000006000017945 */ /* 0x000fe20003800000 */
[----:B------:R-:W-:-:S07]  /*62d0*/  IMAD.MOV.U32 R15, RZ, RZ, -0x1 ;  /* 0xffffffffff0f7424 */ /* 0x000fce00078e00ff */
[----:B--2--5:R-:W-:Y:S05]  /*62e0*/  WARPSYNC.COLLECTIVE R15, `(.L_x_126) ;  /* 0x000000000f0c7348 */ /* 0x024fea0003c00000 */
[----:B------:R-:W-:Y:S02]  /*62f0*/  ELECT P6, UR62, PT ;  /* 0x00000000003e782f */ /* 0x000fe400038c0000 */
[----:B------:R-:W-:Y:S01]  /*6300*/  MOV R14, UR62 ;  /* 0x0000003e000e7c02 */ /* 0x000fe20008000f00 */
[----:B--2--5:R-:W-:Y:S10]  /*6310*/  ENDCOLLECTIVE ;  /* 0x000000000000791b */ /* 0x024ff40003800000 */
.L_x_126:
[----:B------:R-:W-:Y:S05]  /*6320*/  BSYNC B1 ;  /* 0x0000000000017941 */ /* 0x000fea0003800000 */
.L_x_125:
[----:B------:R-:W-:Y:S05]  /*6330*/  BRA `(.L_x_127) ;  /* 0xffffffec00947947 */ /* 0x000fea000383ffff */
.L_x_107:
[----:B0-----:R0:W1:Y:S02]  /*6340*/  SYNCS.PHASECHK.TRANS64.TRYWAIT P1, [R14+URZ+0x18], R5 ;  /* 0x000018050e0075a7 */ /* 0x001064000802017f */
[----:B-1----:R-:W-:Y:S05]  /*6350*/  @!P1 NANOSLEEP.SYNCS 0x989680 ;  /* 0x009896800000995d */ /* 0x002fea0003900000 */
[----:B------:R-:W1:Y:S02]  /*6360*/  @!P1 SYNCS.PHASECHK.TRANS64 P1, [R14+URZ+0x18], R5 ;  /* 0x000018050e0095a7 */ /* 0x000e64000802007f */
[----:B-1----:R-:W-:Y:S05]  /*6370*/  @!P1 BRA `(.L_x_107) ;  /* 0xfffffffc00f09947 */ /* 0x002fea000383ffff */
[----:B------:R-:W-:Y:S05]  /*6380*/  BRA `(.L_x_128) ;  /* 0xffffffec00d07947 */ /* 0x000fea000383ffff */
.L_x_116:
[----:B------:R-:W-:Y:S01]  /*6390*/  BSSY B0, `(.L_x_129) ;  /* 0x0000006000007945 */ /* 0x000fe20003800000 */
[----:B------:R-:W-:-:S07]  /*63a0*/  IMAD.MOV.U32 R15, RZ, RZ, -0x1 ;  /* 0xffffffffff0f7424 */ /* 0x000fce00078e00ff */
[----:B--2--5:R-:W-:Y:S05]  /*63b0*/  WARPSYNC.COLLECTIVE R15, `(.L_x_130) ;  /* 0x000000000f0c7348 */ /* 0x024fea0003c00000 */
[----:B------:R-:W-:Y:S02]  /*63c0*/  ELECT P6, UR62, PT ;  /* 0x00000000003e782f */ /* 0x000fe400038c0000 */
[----:B------:R-:W-:Y:S01]  /*63d0*/  MOV R14, UR62 ;  /* 0x0000003e000e7c02 */ /* 0x000fe20008000f00 */
[----:B--2--5:R-:W-:Y:S10]  /*63e0*/  ENDCOLLECTIVE ;  /* 0x000000000000791b */ /* 0x024ff40003800000 */
.L_x_130:
[----:B------:R-:W-:Y:S05]  /*63f0*/  BSYNC B0 ;  /* 0x0000000000007941 */ /* 0x000fea0003800000 */
.L_x_129:
[----:B------:R-:W-:Y:S05]  /*6400*/  BRA `(.L_x_131) ;  /* 0xfffffff800c07947 */ /* 0x000fea000383ffff */
.L_x_120:
[----:B0-----:R0:W1:Y:S02]  /*6410*/  SYNCS.PHASECHK.TRANS64.TRYWAIT P0, [R7+URZ], R2 ;  /* 0x00000002070075a7 */ /* 0x001064000800017f */
[----:B-1----:R-:W-:Y:S05]  /*6420*/  @!P0 NANOSLEEP.SYNCS 0x989680 ;  /* 0x009896800000895d */ /* 0x002fea0003900000 */
[----:B------:R-:W1:Y:S02]  /*6430*/  @!P0 SYNCS.PHASECHK.TRANS64 P0, [R7+URZ], R2 ;  /* 0x00000002070085a7 */ /* 0x000e64000800007f */
[----:B-1----:R-:W-:Y:S05]  /*6440*/  @!P0 BRA `(.L_x_120) ;  /* 0xfffffffc00f08947 */ /* 0x002fea000383ffff */
[----:B------:R-:W-:Y:S05]  /*6450*/  BRA `(.L_x_132) ;  /* 0xfffffffc00007947 */ /* 0x000fea000383ffff */
.L_x_121:
[----:B0-----:R0:W1:Y:S02]  /*6460*/  SYNCS.PHASECHK.TRANS64.TRYWAIT P0, [R4+URZ], R3 ;  /* 0x00000003040075a7 */ /* 0x001064000800017f */
[----:B-1----:R-:W-:Y:S05]  /*6470*/  @!P0 NANOSLEEP.SYNCS 0x989680 ;  /* 0x009896800000895d */ /* 0x002fea0003900000 */
[----:B------:R-:W1:Y:S02]  /*6480*/  @!P0 SYNCS.PHASECHK.TRANS64 P0, [R4+URZ], R3 ;  /* 0x00000003040085a7 */ /* 0x000e64000800007f */
[----:B-1----:R-:W-:Y:S05]  /*6490*/  @!P0 BRA `(.L_x_121) ;  /* 0xfffffffc00f08947 */ /* 0x002fea000383ffff */
[----:B------:R-:W-:Y:S05]  /*64a0*/  BRA `(.L_x_133) ;  /* 0xfffffffc00087947 */ /* 0x000fea000383ffff */
.L_x_134:
[----:B------:R-:W-:-:S00]  /*64b0*/  BRA `(.L_x_134) ;  /* 0xfffffffc00fc7947 */ /* 0x000fc0000383ffff */
[----:B------:R-:W-:-:S00]  /*64c0*/  NOP ;  /* 0x0000000000007918 */ /* 0x000fc00000000000 */
        /* <DEDUP_REMOVED lines=11> */
.L_x_135:


//--------------------- .nv.global.init           --------------------------
	.section	.nv.global.init,"aw",@progbits
.nv.global.init:
	.type		$str$22,@object
	.size		$str$22,($str$23 - $str$22)
$str$22:
        /*0000*/ 	.byte	0x6b, 0x5f, 0x74, 0x69, 0x6c, 0x65, 0x5f, 0x63, 0x6f, 0x75, 0x6e, 0x74, 0x20, 0x3e, 0x3d, 0x20
        /*0010*/ 	.byte	0x31, 0x00
	.type		$str$23,@object
	.size		$str$23,(__unnamed_1 - $str$23)
$str$23:
        /*0012*/ 	.byte	0x2f, 0x74, 0x6d, 0x70, 0x2f, 0x63, 0x75, 0x74, 0x6c, 0x61, 0x73, 0x73, 0x5f, 0x73, 0x77, 0x65
        /*0022*/ 	.byte	0x65, 0x70, 0x5f, 0x73, 0x72, 0x63, 0x2f, 0x69, 0x6e, 0x63, 0x6c, 0x75, 0x64, 0x65, 0x2f, 0x63
        /*0032*/ 	.byte	0x75, 0x74, 0x6c, 0x61, 0x73, 0x73, 0x2f, 0x67, 0x65, 0x6d, 0x6d, 0x2f, 0x63, 0x6f, 0x6c, 0x6c
        /*0042*/ 	.byte	0x65, 0x63, 0x74, 0x69, 0x76, 0x65, 0x2f, 0x73, 0x6d, 0x39, 0x30, 0x5f, 0x6d, 0x6d, 0x61, 0x5f
        /*0052*/ 	.byte	0x74, 0x6d, 0x61, 0x5f, 0x67, 0x6d, 0x6d, 0x61, 0x5f, 0x73, 0x73, 0x5f, 0x77, 0x61, 0x72, 0x70
        /*0062*/ 	.byte	0x73, 0x70, 0x65, 0x63, 0x69, 0x61, 0x6c, 0x69, 0x7a, 0x65, 0x64, 0x2e, 0x68, 0x70, 0x70, 0x00
	.type		__unnamed_1,@object
	.size		__unnamed_1,(.L_0 - __unnamed_1)
__unnamed_1:
        /*0072*/ 	.byte	0x76, 0x6f, 0x69, 0x64, 0x20, 0x63, 0x75, 0x74, 0x6c, 0x61, 0x73, 0x73, 0x3a, 0x3a, 0x67, 0x65
        /* <DEDUP_REMOVED lines=175> */
        /*0b72*/ 	.byte	0x6e, 0x74, 0x69, 0x74, 0x79, 0x5d, 0x00
.L_0:


//--------------------- .nv.shared._ZN7cutlass13device_kernelINS_4gemm6kernel13GemmUniversalIN4cute5tupleIJiiiiEEENS1_10collective13CollectiveMmaINS1_34MainloopSm90TmaGmmaWarpSpecializedILi3ENS5_IJNS4_1CILi1EEENSA_ILi4EEESB_EEENS1_32KernelTmaWarpSpecializedPingpongEEENS5_IJNSA_ILi64EEESG_NSA_ILi128EEEEEEfNS5_IJlSB_lEEEfSJ_NS4_8TiledMMAINS4_8MMA_AtomIJNS4_4SM904GMMA29MMA_64x64x8_F32TF32TF32_SS_TNILNSN_7ScaleInE1ELSP_1EEEEEENS4_6LayoutINS5_IJSB_SB_SB_EEENS5_IJNSA_ILi0EEESU_SU_EEEEENS5_IJNS4_10UnderscoreESX_SX_EEEEENS4_23SM90_TMA_LOAD_MULTICASTENS4_14ComposedLayoutINS4_7SwizzleILi3ELi4ELi3EEENS4_18smem_ptr_flag_bitsILi32EEENSS_INS5_IJNSA_ILi8EEENSA_ILi32EEEEEENS5_IJS17_SB_EEEEEEEvNS4_8identityENS4_13SM90_TMA_LOADES1B_vS1C_EENS_8epilogue10collective6detail29Sm90TmaWarpSpecializedAdapterINS1G_15DefaultEpilogueIfSJ_SJ_NS1F_6thread17LinearCombinationIfLi1EffLNS1K_9ScaleType4KindE0ELNS_15FloatRoundStyleE2EfEENS1_15EpilogueDefaultEEEEEvvEEEEvNT_6ParamsE --------------------------
	.section	.nv.shared._ZN7cutlass13device_kernelINS_4gemm6kernel13GemmUniversalIN4cute5tupleIJiiiiEEENS1_10collective13CollectiveMmaINS1_34MainloopSm90TmaGmmaWarpSpecializedILi3ENS5_IJNS4_1CILi1EEENSA_ILi4EEESB_EEENS1_32KernelTmaWarpSpecializedPingpongEEENS5_IJNSA_ILi64EEESG_NSA_ILi128EEEEEEfNS5_IJlSB_lEEEfSJ_NS4_8TiledMMAINS4_8MMA_AtomIJNS4_4SM904GMMA29MMA_64x64x8_F32TF32TF32_SS_TNILNSN_7ScaleInE1ELSP_1EEEEEENS4_6LayoutINS5_IJSB_SB_SB_EEENS5_IJNSA_ILi0EEESU_SU_EEEEENS5_IJNS4_10UnderscoreESX_SX_EEEEENS4_23SM90_TMA_LOAD_MULTICASTENS4_14ComposedLayoutINS4_7SwizzleILi3ELi4ELi3EEENS4_18smem_ptr_flag_bitsILi32EEENSS_INS5_IJNSA_ILi8EEENSA_ILi32EEEEEENS5_IJS17_SB_EEEEEEEvNS4_8identityENS4_13SM90_TMA_LOADES1B_vS1C_EENS_8epilogue10collective6detail29Sm90TmaWarpSpecializedAdapterINS1G_15DefaultEpilogueIfSJ_SJ_NS1F_6thread17LinearCombinationIfLi1EffLNS1K_9ScaleType4KindE0ELNS_15FloatRoundStyleE2EfEENS1_15EpilogueDefaultEEEEEvvEEEEvNT_6ParamsE,"aw",@nobits
	.sectionflags	@""
	.align	16
	.zero		1024


//--------------------- .nv.shared.reserved.0     --------------------------
	.section	.nv.shared.reserved.0,"aw",@nobits
	.weak		__nv_reservedSMEM_offset_0_alias
	.size		__nv_reservedSMEM_offset_0_alias, 0, 0
	.other		__nv_reservedSMEM_offset_0_alias,@"STO_CUDA_RESERVED_SHARED STV_DEFAULT"
__nv_reservedSMEM_offset_0_alias:
	.zero		0


//--------------------- .nv.global                --------------------------
	.section	.nv.global,"aw",@nobits
.nv.global:
	.type		_ZN40_INTERNAL_14491c65_4_k_cu_d741c0f4_170014cute1_E,@object
	.size		_ZN40_INTERNAL_14491c65_4_k_cu_d741c0f4_170014cute1_E,(_ZN40_INTERNAL_14491c65_4_k_cu_d741c0f4_170014cuda3std3__45__cpo6cbeginE - _ZN40_INTERNAL_14491c65_4_k_cu_d741c0f4_170014cute1_E)
_ZN40_INTERNAL_14491c65_4_k_cu_d741c0f4_170014cute1_E:
	.zero		1
	.type		_ZN40_INTERNAL_14491c65_4_k_cu_d741c0f4_170014cuda3std3__45__cpo6cbeginE,@object
	.size		_ZN40_INTERNAL_14491c65_4_k_cu_d741c0f4_170014cuda3std3__45__cpo6cbeginE,(_ZN40_INTERNAL_14491c65_4_k_cu_d741c0f4_170014cuda3std3__48in_placeE - _ZN40_INTERNAL_14491c65_4_k_cu_d741c0f4_170014cuda3std3__45__cpo6cbeginE)
_ZN40_INTERNAL_14491c65_4_k_cu_d741c0f4_170014cuda3std3__45__cpo6cbeginE:
	.zero		1
	.type		_ZN40_INTERNAL_14491c65_4_k_cu_d741c0f4_170014cuda3std3__48in_placeE,@object
	.size		_ZN40_INTERNAL_14491c65_4_k_cu_d741c0f4_170014cuda3std3__48in_placeE,(_ZN40_INTERNAL_14491c65_4_k_cu_d741c0f4_170014cuda3std6ranges3__45__cpo9iter_moveE - _ZN40_INTERNAL_14491c65_4_k_cu_d741c0f4_170014cuda3std3__48in_placeE)
_ZN40_INTERNAL_14491c65_4_k_cu_d741c0f4_170014cuda3std3__48in_placeE:
	.zero		1
	.type		_ZN40_INTERNAL_14491c65_4_k_cu_d741c0f4_170014cuda3std6ranges3__45__cpo9iter_moveE,@object
	.size		_ZN40_INTERNAL_14491c65_4_k_cu_d741c0f4_170014cuda3std6ranges3__45__cpo9iter_moveE,(_ZN40_INTERNAL_14491c65_4_k_cu_d741c0f4_170014cuda3std3__45__cpo5beginE - _ZN40_INTERNAL_14491c65_4_k_cu_d741c0f4_170014cuda3std6ranges3__45__cpo9iter_moveE)
_ZN40_INTERNAL_14491c65_4_k_cu_d741c0f4_170014cuda3std6ranges3__45__cpo9iter_moveE:
	.zero		1
	.type		_ZN40_INTERNAL_14491c65_4_k_cu_d741c0f4_170014cuda3std3__45__cpo5beginE,@object
	.size		_ZN40_INTERNAL_14491c65_4_k_cu_d741c0f4_170014cuda3std3__45__cpo5beginE,(_ZN40_INTERNAL_14491c65_4_k_cu_d741c0f4_170014cuda3std3__442_GLOBAL__N__14491c65_4_k_cu_d741c0f4_170016ignoreE - _ZN40_INTERNAL_14491c65_4_k_cu_d741c0f4_170014cuda3std3__45__cpo5beginE)
_ZN40_INTERNAL_14491c65_4_k_cu_d741c0f4_170014cuda3std3__45__cpo5beginE:
	.zero		1
	.type		_ZN40_INTERNAL_14491c65_4_k_cu_d741c0f4_170014cuda3std3__442_GLOBAL__N__14491c65_4_k_cu_d741c0f4_170016ignoreE,@object
	.size		_ZN40_INTERNAL_14491c65_4_k_cu_d741c0f4_170014cuda3std3__442_GLOBAL__N__14491c65_4_k_cu_d741c0f4_170016ignoreE,(_ZN40_INTERNAL_14491c65_4_k_cu_d741c0f4_170014cute7productE - _ZN40_INTERNAL_14491c65_4_k_cu_d741c0f4_170014cuda3std3__442_GLOBAL__N__14491c65_4_k_cu_d741c0f4_170016ignoreE)
_ZN40_INTERNAL_14491c65_4_k_cu_d741c0f4_170014cuda3std3__442_GLOBAL__N__14491c65_4_k_cu_d741c0f4_170016ignoreE:
	.zero		1
	.type		_ZN40_INTERNAL_14491c65_4_k_cu_d741c0f4_170014cute7productE,@object
	.size		_ZN40_INTERNAL_14491c65_4_k_cu_d741c0f4_170014cute7productE,(_ZN40_INTERNAL_14491c65_4_k_cu_d741c0f4_170014cuda3std3__45__cpo3endE - _ZN40_INTERNAL_14491c65_4_k_cu_d741c0f4_170014cute7productE)
_ZN40_INTERNAL_14491c65_4_k_cu_d741c0f4_170014cute7productE:
	.zero		1
	.type		_ZN40_INTERNAL_14491c65_4_k_cu_d741c0f4_170014cuda3std3__45__cpo3endE,@object
	.size		_ZN40_INTERNAL_14491c65_4_k_cu_d741c0f4_170014cuda3std3__45__cpo3endE,(_ZN40_INTERNAL_14491c65_4_k_cu_d741c0f4_170014cuda3std3__419piecewise_constructE - _ZN40_INTERNAL_14491c65_4_k_cu_d741c0f4_170014cuda3std3__45__cpo3endE)
_ZN40_INTERNAL_14491c65_4_k_cu_d741c0f4_170014cuda3std3__45__cpo3endE:
	.zero		1
	.type		_ZN40_INTERNAL_14491c65_4_k_cu_d741c0f4_170014cuda3std3__419piecewise_constructE,@object
	.size		_ZN40_INTERNAL_14491c65_4_k_cu_d741c0f4_170014cuda3std3__419piecewise_constructE,(_ZN40_INTERNAL_14491c65_4_k_cu_d741c0f4_170014cuda3std3__45__cpo4cendE - _ZN40_INTERNAL_14491c65_4_k_cu_d741c0f4_170014cuda3std3__419piecewise_constructE)
_ZN40_INTERNAL_14491c65_4_k_cu_d741c0f4_170014cuda3std3__419piecewise_constructE:
	.zero		1
	.type		_ZN40_INTERNAL_14491c65_4_k_cu_d741c0f4_170014cuda3std3__45__cpo4cendE,@object
	.size		_ZN40_INTERNAL_14491c65_4_k_cu_d741c0f4_170014cuda3std3__45__cpo4cendE,(_ZN40_INTERNAL_14491c65_4_k_cu_d741c0f4_170014cuda3std6ranges3__45__cpo4swapE - _ZN40_INTERNAL_14491c65_4_k_cu_d741c0f4_170014cuda3std3__45__cpo4cendE)
_ZN40_INTERNAL_14491c65_4_k_cu_d741c0f4_170014cuda3std3__45__cpo4cendE:
	.zero		1
	.type		_ZN40_INTERNAL_14491c65_4_k_cu_d741c0f4_170014cuda3std6ranges3__45__cpo4swapE,@object
	.size		_ZN40_INTERNAL_14491c65_4_k_cu_d741c0f4_170014cuda3std6ranges3__45__cpo4swapE,(.L_8 - _ZN40_INTERNAL_14491c65_4_k_cu_d741c0f4_170014cuda3std6ranges3__45__cpo4swapE)
_ZN40_INTERNAL_14491c65_4_k_cu_d741c0f4_170014cuda3std6ranges3__45__cpo4swapE:
	.zero		1
.L_8:


//--------------------- .nv.constant0._ZN7cutlass13device_kernelINS_4gemm6kernel13GemmUniversalIN4cute5tupleIJiiiiEEENS1_10collective13CollectiveMmaINS1_34MainloopSm90TmaGmmaWarpSpecializedILi3ENS5_IJNS4_1CILi1EEENSA_ILi4EEESB_EEENS1_32KernelTmaWarpSpecializedPingpongEEENS5_IJNSA_ILi64EEESG_NSA_ILi128EEEEEEfNS5_IJlSB_lEEEfSJ_NS4_8TiledMMAINS4_8MMA_AtomIJNS4_4SM904GMMA29MMA_64x64x8_F32TF32TF32_SS_TNILNSN_7ScaleInE1ELSP_1EEEEEENS4_6LayoutINS5_IJSB_SB_SB_EEENS5_IJNSA_ILi0EEESU_SU_EEEEENS5_IJNS4_10UnderscoreESX_SX_EEEEENS4_23SM90_TMA_LOAD_MULTICASTENS4_14ComposedLayoutINS4_7SwizzleILi3ELi4ELi3EEENS4_18smem_ptr_flag_bitsILi32EEENSS_INS5_IJNSA_ILi8EEENSA_ILi32EEEEEENS5_IJS17_SB_EEEEEEEvNS4_8identityENS4_13SM90_TMA_LOADES1B_vS1C_EENS_8epilogue10collective6detail29Sm90TmaWarpSpecializedAdapterINS1G_15DefaultEpilogueIfSJ_SJ_NS1F_6thread17LinearCombinationIfLi1EffLNS1K_9ScaleType4KindE0ELNS_15FloatRoundStyleE2EfEENS1_15EpilogueDefaultEEEEEvvEEEEvNT_6ParamsE --------------------------
	.section	.nv.constant0._ZN7cutlass13device_kernelINS_4gemm6kernel13GemmUniversalIN4cute5tupleIJiiiiEEENS1_10collective13CollectiveMmaINS1_34MainloopSm90TmaGmmaWarpSpecializedILi3ENS5_IJNS4_1CILi1EEENSA_ILi4EEESB_EEENS1_32KernelTmaWarpSpecializedPingpongEEENS5_IJNSA_ILi64EEESG_NSA_ILi128EEEEEEfNS5_IJlSB_lEEEfSJ_NS4_8TiledMMAINS4_8MMA_AtomIJNS4_4SM904GMMA29MMA_64x64x8_F32TF32TF32_SS_TNILNSN_7ScaleInE1ELSP_1EEEEEENS4_6LayoutINS5_IJSB_SB_SB_EEENS5_IJNSA_ILi0EEESU_SU_EEEEENS5_IJNS4_10UnderscoreESX_SX_EEEEENS4_23SM90_TMA_LOAD_MULTICASTENS4_14ComposedLayoutINS4_7SwizzleILi3ELi4ELi3EEENS4_18smem_ptr_flag_bitsILi32EEENSS_INS5_IJNSA_ILi8EEENSA_ILi32EEEEEENS5_IJS17_SB_EEEEEEEvNS4_8identityENS4_13SM90_TMA_LOADES1B_vS1C_EENS_8epilogue10collective6detail29Sm90TmaWarpSpecializedAdapterINS1G_15DefaultEpilogueIfSJ_SJ_NS1F_6thread17LinearCombinationIfLi1EffLNS1K_9ScaleType4KindE0ELNS_15FloatRoundStyleE2EfEENS1_15EpilogueDefaultEEEEEvvEEEEvNT_6ParamsE,"a",@progbits
	.sectionflags	@""
	.align	4
.nv.constant0._ZN7cutlass13device_kernelINS_4gemm6kernel13GemmUniversalIN4cute5tupleIJiiiiEEENS1_10collective13CollectiveMmaINS1_34MainloopSm90TmaGmmaWarpSpecializedILi3ENS5_IJNS4_1CILi1EEENSA_ILi4EEESB_EEENS1_32KernelTmaWarpSpecializedPingpongEEENS5_IJNSA_ILi64EEESG_NSA_ILi128EEEEEEfNS5_IJlSB_lEEEfSJ_NS4_8TiledMMAINS4_8MMA_AtomIJNS4_4SM904GMMA29MMA_64x64x8_F32TF32TF32_SS_TNILNSN_7ScaleInE1ELSP_1EEEEEENS4_6LayoutINS5_IJSB_SB_SB_EEENS5_IJNSA_ILi0EEESU_SU_EEEEENS5_IJNS4_10UnderscoreESX_SX_EEEEENS4_23SM90_TMA_LOAD_MULTICASTENS4_14ComposedLayoutINS4_7SwizzleILi3ELi4ELi3EEENS4_18smem_ptr_flag_bitsILi32EEENSS_INS5_IJNSA_ILi8EEENSA_ILi32EEEEEENS5_IJS17_SB_EEEEEEEvNS4_8identityENS4_13SM90_TMA_LOADES1B_vS1C_EENS_8epilogue10collective6detail29Sm90TmaWarpSpecializedAdapterINS1G_15DefaultEpilogueIfSJ_SJ_NS1F_6thread17LinearCombinationIfLi1EffLNS1K_9ScaleType4KindE0ELNS_15FloatRoundStyleE2EfEENS1_15EpilogueDefaultEEEEEvvEEEEvNT_6ParamsE:
	.zero		1664


//--------------------- SYMBOLS --------------------------

	.type		.nv.reservedSmem.offset0,@object
	.size		.nv.reservedSmem.offset0,0x4
	.type		__assertfail,@function
